//
// Generated by NVIDIA NVVM Compiler
//
// Compiler Build ID: CL-36424714
// Cuda compilation tools, release 13.0, V13.0.88
// Based on NVVM 20.0.0
//

.version 9.0
.target sm_100
.address_size 64

	// .globl	_Z25nppiCompare_8u_C1R_kernelPKhiS0_iPhiii8NppCmpOp

.visible .entry _Z25nppiCompare_8u_C1R_kernelPKhiS0_iPhiii8NppCmpOp(
	.param .u64 .ptr .align 1 _Z25nppiCompare_8u_C1R_kernelPKhiS0_iPhiii8NppCmpOp_param_0,
	.param .u32 _Z25nppiCompare_8u_C1R_kernelPKhiS0_iPhiii8NppCmpOp_param_1,
	.param .u64 .ptr .align 1 _Z25nppiCompare_8u_C1R_kernelPKhiS0_iPhiii8NppCmpOp_param_2,
	.param .u32 _Z25nppiCompare_8u_C1R_kernelPKhiS0_iPhiii8NppCmpOp_param_3,
	.param .u64 .ptr .align 1 _Z25nppiCompare_8u_C1R_kernelPKhiS0_iPhiii8NppCmpOp_param_4,
	.param .u32 _Z25nppiCompare_8u_C1R_kernelPKhiS0_iPhiii8NppCmpOp_param_5,
	.param .u32 _Z25nppiCompare_8u_C1R_kernelPKhiS0_iPhiii8NppCmpOp_param_6,
	.param .u32 _Z25nppiCompare_8u_C1R_kernelPKhiS0_iPhiii8NppCmpOp_param_7,
	.param .u32 _Z25nppiCompare_8u_C1R_kernelPKhiS0_iPhiii8NppCmpOp_param_8
)
{
	.reg .pred 	%p<18>;
	.reg .b16 	%rs<14>;
	.reg .b32 	%r<20>;
	.reg .b64 	%rd<17>;

	ld.param.u64 	%rd2, [_Z25nppiCompare_8u_C1R_kernelPKhiS0_iPhiii8NppCmpOp_param_0];
	ld.param.u32 	%r4, [_Z25nppiCompare_8u_C1R_kernelPKhiS0_iPhiii8NppCmpOp_param_1];
	ld.param.u64 	%rd3, [_Z25nppiCompare_8u_C1R_kernelPKhiS0_iPhiii8NppCmpOp_param_2];
	ld.param.u32 	%r5, [_Z25nppiCompare_8u_C1R_kernelPKhiS0_iPhiii8NppCmpOp_param_3];
	ld.param.u64 	%rd4, [_Z25nppiCompare_8u_C1R_kernelPKhiS0_iPhiii8NppCmpOp_param_4];
	ld.param.u32 	%r6, [_Z25nppiCompare_8u_C1R_kernelPKhiS0_iPhiii8NppCmpOp_param_5];
	ld.param.u32 	%r8, [_Z25nppiCompare_8u_C1R_kernelPKhiS0_iPhiii8NppCmpOp_param_6];
	ld.param.u32 	%r9, [_Z25nppiCompare_8u_C1R_kernelPKhiS0_iPhiii8NppCmpOp_param_7];
	ld.param.u32 	%r7, [_Z25nppiCompare_8u_C1R_kernelPKhiS0_iPhiii8NppCmpOp_param_8];
	mov.u32 	%r11, %ctaid.x;
	mov.u32 	%r12, %ntid.x;
	mov.u32 	%r13, %tid.x;
	mad.lo.s32 	%r1, %r11, %r12, %r13;
	mov.u32 	%r14, %ctaid.y;
	mov.u32 	%r15, %ntid.y;
	mov.u32 	%r16, %tid.y;
	mad.lo.s32 	%r17, %r14, %r15, %r16;
	setp.ge.s32 	%p7, %r1, %r8;
	setp.ge.s32 	%p8, %r17, %r9;
	or.pred  	%p9, %p7, %p8;
	@%p9 bra 	$L__BB0_13;
	cvta.to.global.u64 	%rd5, %rd2;
	cvta.to.global.u64 	%rd6, %rd3;
	mul.lo.s32 	%r18, %r4, %r17;
	cvt.s64.s32 	%rd7, %r18;
	mul.lo.s32 	%r19, %r5, %r17;
	cvt.s64.s32 	%rd8, %r19;
	mul.lo.s32 	%r3, %r6, %r17;
	cvt.s64.s32 	%rd1, %r1;
	add.s64 	%rd9, %rd7, %rd1;
	add.s64 	%rd10, %rd5, %rd9;
	ld.global.u8 	%rs1, [%rd10];
	add.s64 	%rd11, %rd8, %rd1;
	add.s64 	%rd12, %rd6, %rd11;
	ld.global.u8 	%rs2, [%rd12];
	mov.pred 	%p17, 0;
	setp.gt.s32 	%p11, %r7, 1;
	@%p11 bra 	$L__BB0_5;
	setp.eq.s32 	%p15, %r7, 0;
	@%p15 bra 	$L__BB0_9;
	setp.eq.s32 	%p16, %r7, 1;
	@%p16 bra 	$L__BB0_4;
	bra.uni 	$L__BB0_12;
$L__BB0_4:
	setp.le.u16 	%p17, %rs1, %rs2;
	bra.uni 	$L__BB0_12;
$L__BB0_5:
	setp.eq.s32 	%p12, %r7, 2;
	@%p12 bra 	$L__BB0_10;
	setp.eq.s32 	%p13, %r7, 3;
	@%p13 bra 	$L__BB0_11;
	setp.eq.s32 	%p14, %r7, 4;
	@%p14 bra 	$L__BB0_8;
	bra.uni 	$L__BB0_12;
$L__BB0_8:
	setp.gt.u16 	%p17, %rs1, %rs2;
	bra.uni 	$L__BB0_12;
$L__BB0_9:
	setp.lt.u16 	%p17, %rs1, %rs2;
	bra.uni 	$L__BB0_12;
$L__BB0_10:
	setp.eq.s16 	%p17, %rs1, %rs2;
	bra.uni 	$L__BB0_12;
$L__BB0_11:
	setp.ge.u16 	%p17, %rs1, %rs2;
$L__BB0_12:
	selp.s16 	%rs13, -1, 0, %p17;
	cvt.s64.s32 	%rd13, %r3;
	add.s64 	%rd14, %rd13, %rd1;
	cvta.to.global.u64 	%rd15, %rd4;
	add.s64 	%rd16, %rd15, %rd14;
	st.global.u8 	[%rd16], %rs13;
$L__BB0_13:
	ret;

}
	// .globl	_Z26nppiCompare_16u_C1R_kernelPKtiS0_iPhiii8NppCmpOp
.visible .entry _Z26nppiCompare_16u_C1R_kernelPKtiS0_iPhiii8NppCmpOp(
	.param .u64 .ptr .align 1 _Z26nppiCompare_16u_C1R_kernelPKtiS0_iPhiii8NppCmpOp_param_0,
	.param .u32 _Z26nppiCompare_16u_C1R_kernelPKtiS0_iPhiii8NppCmpOp_param_1,
	.param .u64 .ptr .align 1 _Z26nppiCompare_16u_C1R_kernelPKtiS0_iPhiii8NppCmpOp_param_2,
	.param .u32 _Z26nppiCompare_16u_C1R_kernelPKtiS0_iPhiii8NppCmpOp_param_3,
	.param .u64 .ptr .align 1 _Z26nppiCompare_16u_C1R_kernelPKtiS0_iPhiii8NppCmpOp_param_4,
	.param .u32 _Z26nppiCompare_16u_C1R_kernelPKtiS0_iPhiii8NppCmpOp_param_5,
	.param .u32 _Z26nppiCompare_16u_C1R_kernelPKtiS0_iPhiii8NppCmpOp_param_6,
	.param .u32 _Z26nppiCompare_16u_C1R_kernelPKtiS0_iPhiii8NppCmpOp_param_7,
	.param .u32 _Z26nppiCompare_16u_C1R_kernelPKtiS0_iPhiii8NppCmpOp_param_8
)
{
	.reg .pred 	%p<18>;
	.reg .b16 	%rs<4>;
	.reg .b32 	%r<20>;
	.reg .b64 	%rd<18>;

	ld.param.u64 	%rd2, [_Z26nppiCompare_16u_C1R_kernelPKtiS0_iPhiii8NppCmpOp_param_0];
	ld.param.u32 	%r4, [_Z26nppiCompare_16u_C1R_kernelPKtiS0_iPhiii8NppCmpOp_param_1];
	ld.param.u64 	%rd3, [_Z26nppiCompare_16u_C1R_kernelPKtiS0_iPhiii8NppCmpOp_param_2];
	ld.param.u32 	%r5, [_Z26nppiCompare_16u_C1R_kernelPKtiS0_iPhiii8NppCmpOp_param_3];
	ld.param.u64 	%rd4, [_Z26nppiCompare_16u_C1R_kernelPKtiS0_iPhiii8NppCmpOp_param_4];
	ld.param.u32 	%r6, [_Z26nppiCompare_16u_C1R_kernelPKtiS0_iPhiii8NppCmpOp_param_5];
	ld.param.u32 	%r8, [_Z26nppiCompare_16u_C1R_kernelPKtiS0_iPhiii8NppCmpOp_param_6];
	ld.param.u32 	%r9, [_Z26nppiCompare_16u_C1R_kernelPKtiS0_iPhiii8NppCmpOp_param_7];
	ld.param.u32 	%r7, [_Z26nppiCompare_16u_C1R_kernelPKtiS0_iPhiii8NppCmpOp_param_8];
	mov.u32 	%r11, %ctaid.x;
	mov.u32 	%r12, %ntid.x;
	mov.u32 	%r13, %tid.x;
	mad.lo.s32 	%r1, %r11, %r12, %r13;
	mov.u32 	%r14, %ctaid.y;
	mov.u32 	%r15, %ntid.y;
	mov.u32 	%r16, %tid.y;
	mad.lo.s32 	%r17, %r14, %r15, %r16;
	setp.ge.s32 	%p7, %r1, %r8;
	setp.ge.s32 	%p8, %r17, %r9;
	or.pred  	%p9, %p7, %p8;
	@%p9 bra 	$L__BB1_13;
	cvta.to.global.u64 	%rd5, %rd2;
	cvta.to.global.u64 	%rd6, %rd3;
	mul.lo.s32 	%r18, %r4, %r17;
	cvt.s64.s32 	%rd7, %r18;
	add.s64 	%rd8, %rd5, %rd7;
	mul.lo.s32 	%r19, %r5, %r17;
	cvt.s64.s32 	%rd9, %r19;
	add.s64 	%rd10, %rd6, %rd9;
	mul.lo.s32 	%r3, %r6, %r17;
	cvt.s64.s32 	%rd1, %r1;
	mul.wide.s32 	%rd11, %r1, 2;
	add.s64 	%rd12, %rd8, %rd11;
	ld.global.u16 	%rs1, [%rd12];
	add.s64 	%rd13, %rd10, %rd11;
	ld.global.u16 	%rs2, [%rd13];
	mov.pred 	%p17, 0;
	setp.gt.s32 	%p11, %r7, 1;
	@%p11 bra 	$L__BB1_5;
	setp.eq.s32 	%p15, %r7, 0;
	@%p15 bra 	$L__BB1_9;
	setp.eq.s32 	%p16, %r7, 1;
	@%p16 bra 	$L__BB1_4;
	bra.uni 	$L__BB1_12;
$L__BB1_4:
	setp.le.u16 	%p17, %rs1, %rs2;
	bra.uni 	$L__BB1_12;
$L__BB1_5:
	setp.eq.s32 	%p12, %r7, 2;
	@%p12 bra 	$L__BB1_10;
	setp.eq.s32 	%p13, %r7, 3;
	@%p13 bra 	$L__BB1_11;
	setp.eq.s32 	%p14, %r7, 4;
	@%p14 bra 	$L__BB1_8;
	bra.uni 	$L__BB1_12;
$L__BB1_8:
	setp.gt.u16 	%p17, %rs1, %rs2;
	bra.uni 	$L__BB1_12;
$L__BB1_9:
	setp.lt.u16 	%p17, %rs1, %rs2;
	bra.uni 	$L__BB1_12;
$L__BB1_10:
	setp.eq.s16 	%p17, %rs1, %rs2;
	bra.uni 	$L__BB1_12;
$L__BB1_11:
	setp.ge.u16 	%p17, %rs1, %rs2;
$L__BB1_12:
	selp.s16 	%rs3, -1, 0, %p17;
	cvt.s64.s32 	%rd14, %r3;
	add.s64 	%rd15, %rd14, %rd1;
	cvta.to.global.u64 	%rd16, %rd4;
	add.s64 	%rd17, %rd16, %rd15;
	st.global.u8 	[%rd17], %rs3;
$L__BB1_13:
	ret;

}
	// .globl	_Z26nppiCompare_32f_C1R_kernelPKfiS0_iPhiii8NppCmpOp
.visible .entry _Z26nppiCompare_32f_C1R_kernelPKfiS0_iPhiii8NppCmpOp(
	.param .u64 .ptr .align 1 _Z26nppiCompare_32f_C1R_kernelPKfiS0_iPhiii8NppCmpOp_param_0,
	.param .u32 _Z26nppiCompare_32f_C1R_kernelPKfiS0_iPhiii8NppCmpOp_param_1,
	.param .u64 .ptr .align 1 _Z26nppiCompare_32f_C1R_kernelPKfiS0_iPhiii8NppCmpOp_param_2,
	.param .u32 _Z26nppiCompare_32f_C1R_kernelPKfiS0_iPhiii8NppCmpOp_param_3,
	.param .u64 .ptr .align 1 _Z26nppiCompare_32f_C1R_kernelPKfiS0_iPhiii8NppCmpOp_param_4,
	.param .u32 _Z26nppiCompare_32f_C1R_kernelPKfiS0_iPhiii8NppCmpOp_param_5,
	.param .u32 _Z26nppiCompare_32f_C1R_kernelPKfiS0_iPhiii8NppCmpOp_param_6,
	.param .u32 _Z26nppiCompare_32f_C1R_kernelPKfiS0_iPhiii8NppCmpOp_param_7,
	.param .u32 _Z26nppiCompare_32f_C1R_kernelPKfiS0_iPhiii8NppCmpOp_param_8
)
{
	.reg .pred 	%p<18>;
	.reg .b16 	%rs<2>;
	.reg .b32 	%r<20>;
	.reg .b32 	%f<3>;
	.reg .b64 	%rd<18>;

	ld.param.u64 	%rd2, [_Z26nppiCompare_32f_C1R_kernelPKfiS0_iPhiii8NppCmpOp_param_0];
	ld.param.u32 	%r4, [_Z26nppiCompare_32f_C1R_kernelPKfiS0_iPhiii8NppCmpOp_param_1];
	ld.param.u64 	%rd3, [_Z26nppiCompare_32f_C1R_kernelPKfiS0_iPhiii8NppCmpOp_param_2];
	ld.param.u32 	%r5, [_Z26nppiCompare_32f_C1R_kernelPKfiS0_iPhiii8NppCmpOp_param_3];
	ld.param.u64 	%rd4, [_Z26nppiCompare_32f_C1R_kernelPKfiS0_iPhiii8NppCmpOp_param_4];
	ld.param.u32 	%r6, [_Z26nppiCompare_32f_C1R_kernelPKfiS0_iPhiii8NppCmpOp_param_5];
	ld.param.u32 	%r8, [_Z26nppiCompare_32f_C1R_kernelPKfiS0_iPhiii8NppCmpOp_param_6];
	ld.param.u32 	%r9, [_Z26nppiCompare_32f_C1R_kernelPKfiS0_iPhiii8NppCmpOp_param_7];
	ld.param.u32 	%r7, [_Z26nppiCompare_32f_C1R_kernelPKfiS0_iPhiii8NppCmpOp_param_8];
	mov.u32 	%r11, %ctaid.x;
	mov.u32 	%r12, %ntid.x;
	mov.u32 	%r13, %tid.x;
	mad.lo.s32 	%r1, %r11, %r12, %r13;
	mov.u32 	%r14, %ctaid.y;
	mov.u32 	%r15, %ntid.y;
	mov.u32 	%r16, %tid.y;
	mad.lo.s32 	%r17, %r14, %r15, %r16;
	setp.ge.s32 	%p7, %r1, %r8;
	setp.ge.s32 	%p8, %r17, %r9;
	or.pred  	%p9, %p7, %p8;
	@%p9 bra 	$L__BB2_13;
	cvta.to.global.u64 	%rd5, %rd2;
	cvta.to.global.u64 	%rd6, %rd3;
	mul.lo.s32 	%r18, %r4, %r17;
	cvt.s64.s32 	%rd7, %r18;
	add.s64 	%rd8, %rd5, %rd7;
	mul.lo.s32 	%r19, %r5, %r17;
	cvt.s64.s32 	%rd9, %r19;
	add.s64 	%rd10, %rd6, %rd9;
	mul.lo.s32 	%r3, %r6, %r17;
	cvt.s64.s32 	%rd1, %r1;
	mul.wide.s32 	%rd11, %r1, 4;
	add.s64 	%rd12, %rd8, %rd11;
	ld.global.f32 	%f1, [%rd12];
	add.s64 	%rd13, %rd10, %rd11;
	ld.global.f32 	%f2, [%rd13];
	mov.pred 	%p17, 0;
	setp.gt.s32 	%p11, %r7, 1;
	@%p11 bra 	$L__BB2_5;
	setp.eq.s32 	%p15, %r7, 0;
	@%p15 bra 	$L__BB2_9;
	setp.eq.s32 	%p16, %r7, 1;
	@%p16 bra 	$L__BB2_4;
	bra.uni 	$L__BB2_12;
$L__BB2_4:
	setp.le.f32 	%p17, %f1, %f2;
	bra.uni 	$L__BB2_12;
$L__BB2_5:
	setp.eq.s32 	%p12, %r7, 2;
	@%p12 bra 	$L__BB2_10;
	setp.eq.s32 	%p13, %r7, 3;
	@%p13 bra 	$L__BB2_11;
	setp.eq.s32 	%p14, %r7, 4;
	@%p14 bra 	$L__BB2_8;
	bra.uni 	$L__BB2_12;
$L__BB2_8:
	setp.gt.f32 	%p17, %f1, %f2;
	bra.uni 	$L__BB2_12;
$L__BB2_9:
	setp.lt.f32 	%p17, %f1, %f2;
	bra.uni 	$L__BB2_12;
$L__BB2_10:
	setp.eq.f32 	%p17, %f1, %f2;
	bra.uni 	$L__BB2_12;
$L__BB2_11:
	setp.ge.f32 	%p17, %f1, %f2;
$L__BB2_12:
	selp.s16 	%rs1, -1, 0, %p17;
	cvt.s64.s32 	%rd14, %r3;
	add.s64 	%rd15, %rd14, %rd1;
	cvta.to.global.u64 	%rd16, %rd4;
	add.s64 	%rd17, %rd16, %rd15;
	st.global.u8 	[%rd17], %rs1;
$L__BB2_13:
	ret;

}
	// .globl	_Z25nppiCompare_8u_C3R_kernelPKhiS0_iPhiii8NppCmpOp
.visible .entry _Z25nppiCompare_8u_C3R_kernelPKhiS0_iPhiii8NppCmpOp(
	.param .u64 .ptr .align 1 _Z25nppiCompare_8u_C3R_kernelPKhiS0_iPhiii8NppCmpOp_param_0,
	.param .u32 _Z25nppiCompare_8u_C3R_kernelPKhiS0_iPhiii8NppCmpOp_param_1,
	.param .u64 .ptr .align 1 _Z25nppiCompare_8u_C3R_kernelPKhiS0_iPhiii8NppCmpOp_param_2,
	.param .u32 _Z25nppiCompare_8u_C3R_kernelPKhiS0_iPhiii8NppCmpOp_param_3,
	.param .u64 .ptr .align 1 _Z25nppiCompare_8u_C3R_kernelPKhiS0_iPhiii8NppCmpOp_param_4,
	.param .u32 _Z25nppiCompare_8u_C3R_kernelPKhiS0_iPhiii8NppCmpOp_param_5,
	.param .u32 _Z25nppiCompare_8u_C3R_kernelPKhiS0_iPhiii8NppCmpOp_param_6,
	.param .u32 _Z25nppiCompare_8u_C3R_kernelPKhiS0_iPhiii8NppCmpOp_param_7,
	.param .u32 _Z25nppiCompare_8u_C3R_kernelPKhiS0_iPhiii8NppCmpOp_param_8
)
{
	.reg .pred 	%p<48>;
	.reg .b16 	%rs<38>;
	.reg .b32 	%r<21>;
	.reg .b64 	%rd<18>;

	ld.param.u64 	%rd3, [_Z25nppiCompare_8u_C3R_kernelPKhiS0_iPhiii8NppCmpOp_param_0];
	ld.param.u32 	%r4, [_Z25nppiCompare_8u_C3R_kernelPKhiS0_iPhiii8NppCmpOp_param_1];
	ld.param.u64 	%rd4, [_Z25nppiCompare_8u_C3R_kernelPKhiS0_iPhiii8NppCmpOp_param_2];
	ld.param.u32 	%r5, [_Z25nppiCompare_8u_C3R_kernelPKhiS0_iPhiii8NppCmpOp_param_3];
	ld.param.u64 	%rd5, [_Z25nppiCompare_8u_C3R_kernelPKhiS0_iPhiii8NppCmpOp_param_4];
	ld.param.u32 	%r6, [_Z25nppiCompare_8u_C3R_kernelPKhiS0_iPhiii8NppCmpOp_param_5];
	ld.param.u32 	%r8, [_Z25nppiCompare_8u_C3R_kernelPKhiS0_iPhiii8NppCmpOp_param_6];
	ld.param.u32 	%r9, [_Z25nppiCompare_8u_C3R_kernelPKhiS0_iPhiii8NppCmpOp_param_7];
	ld.param.u32 	%r7, [_Z25nppiCompare_8u_C3R_kernelPKhiS0_iPhiii8NppCmpOp_param_8];
	mov.u32 	%r11, %ctaid.x;
	mov.u32 	%r12, %ntid.x;
	mov.u32 	%r13, %tid.x;
	mad.lo.s32 	%r1, %r11, %r12, %r13;
	mov.u32 	%r14, %ctaid.y;
	mov.u32 	%r15, %ntid.y;
	mov.u32 	%r16, %tid.y;
	mad.lo.s32 	%r17, %r14, %r15, %r16;
	setp.ge.s32 	%p19, %r1, %r8;
	setp.ge.s32 	%p20, %r17, %r9;
	or.pred  	%p21, %p19, %p20;
	@%p21 bra 	$L__BB3_35;
	cvta.to.global.u64 	%rd6, %rd3;
	cvta.to.global.u64 	%rd7, %rd4;
	mul.lo.s32 	%r18, %r4, %r17;
	cvt.s64.s32 	%rd8, %r18;
	mul.lo.s32 	%r19, %r5, %r17;
	cvt.s64.s32 	%rd9, %r19;
	mul.lo.s32 	%r3, %r6, %r17;
	mul.lo.s32 	%r20, %r1, 3;
	cvt.s64.s32 	%rd10, %r20;
	add.s64 	%rd11, %rd8, %rd10;
	add.s64 	%rd1, %rd6, %rd11;
	ld.global.u8 	%rs1, [%rd1];
	add.s64 	%rd12, %rd9, %rd10;
	add.s64 	%rd2, %rd7, %rd12;
	ld.global.u8 	%rs2, [%rd2];
	mov.pred 	%p45, 0;
	setp.gt.s32 	%p23, %r7, 1;
	@%p23 bra 	$L__BB3_5;
	setp.eq.s32 	%p27, %r7, 0;
	@%p27 bra 	$L__BB3_9;
	setp.eq.s32 	%p28, %r7, 1;
	@%p28 bra 	$L__BB3_4;
	bra.uni 	$L__BB3_12;
$L__BB3_4:
	setp.le.u16 	%p45, %rs1, %rs2;
	bra.uni 	$L__BB3_12;
$L__BB3_5:
	setp.eq.s32 	%p24, %r7, 2;
	@%p24 bra 	$L__BB3_10;
	setp.eq.s32 	%p25, %r7, 3;
	@%p25 bra 	$L__BB3_11;
	setp.eq.s32 	%p26, %r7, 4;
	@%p26 bra 	$L__BB3_8;
	bra.uni 	$L__BB3_12;
$L__BB3_8:
	setp.gt.u16 	%p45, %rs1, %rs2;
	bra.uni 	$L__BB3_12;
$L__BB3_9:
	setp.lt.u16 	%p45, %rs1, %rs2;
	bra.uni 	$L__BB3_12;
$L__BB3_10:
	setp.eq.s16 	%p45, %rs1, %rs2;
	bra.uni 	$L__BB3_12;
$L__BB3_11:
	setp.ge.u16 	%p45, %rs1, %rs2;
$L__BB3_12:
	ld.global.u8 	%rs3, [%rd1+1];
	ld.global.u8 	%rs4, [%rd2+1];
	mov.pred 	%p46, 0;
	setp.gt.s32 	%p30, %r7, 1;
	@%p30 bra 	$L__BB3_16;
	setp.eq.s32 	%p34, %r7, 0;
	@%p34 bra 	$L__BB3_20;
	setp.eq.s32 	%p35, %r7, 1;
	@%p35 bra 	$L__BB3_15;
	bra.uni 	$L__BB3_23;
$L__BB3_15:
	setp.le.u16 	%p46, %rs3, %rs4;
	bra.uni 	$L__BB3_23;
$L__BB3_16:
	setp.eq.s32 	%p31, %r7, 2;
	@%p31 bra 	$L__BB3_21;
	setp.eq.s32 	%p32, %r7, 3;
	@%p32 bra 	$L__BB3_22;
	setp.eq.s32 	%p33, %r7, 4;
	@%p33 bra 	$L__BB3_19;
	bra.uni 	$L__BB3_23;
$L__BB3_19:
	setp.gt.u16 	%p46, %rs3, %rs4;
	bra.uni 	$L__BB3_23;
$L__BB3_20:
	setp.lt.u16 	%p46, %rs3, %rs4;
	bra.uni 	$L__BB3_23;
$L__BB3_21:
	setp.eq.s16 	%p46, %rs3, %rs4;
	bra.uni 	$L__BB3_23;
$L__BB3_22:
	setp.ge.u16 	%p46, %rs3, %rs4;
$L__BB3_23:
	ld.global.u8 	%rs5, [%rd1+2];
	ld.global.u8 	%rs6, [%rd2+2];
	mov.pred 	%p47, 0;
	setp.gt.s32 	%p37, %r7, 1;
	@%p37 bra 	$L__BB3_27;
	setp.eq.s32 	%p41, %r7, 0;
	@%p41 bra 	$L__BB3_31;
	setp.eq.s32 	%p42, %r7, 1;
	@%p42 bra 	$L__BB3_26;
	bra.uni 	$L__BB3_34;
$L__BB3_26:
	setp.le.u16 	%p47, %rs5, %rs6;
	bra.uni 	$L__BB3_34;
$L__BB3_27:
	setp.eq.s32 	%p38, %r7, 2;
	@%p38 bra 	$L__BB3_32;
	setp.eq.s32 	%p39, %r7, 3;
	@%p39 bra 	$L__BB3_33;
	setp.eq.s32 	%p40, %r7, 4;
	@%p40 bra 	$L__BB3_30;
	bra.uni 	$L__BB3_34;
$L__BB3_30:
	setp.gt.u16 	%p47, %rs5, %rs6;
	bra.uni 	$L__BB3_34;
$L__BB3_31:
	setp.lt.u16 	%p47, %rs5, %rs6;
	bra.uni 	$L__BB3_34;
$L__BB3_32:
	setp.eq.s16 	%p47, %rs5, %rs6;
	bra.uni 	$L__BB3_34;
$L__BB3_33:
	setp.ge.u16 	%p47, %rs5, %rs6;
$L__BB3_34:
	and.pred  	%p43, %p45, %p46;
	and.pred  	%p44, %p43, %p47;
	selp.s16 	%rs37, -1, 0, %p44;
	cvt.s64.s32 	%rd13, %r1;
	cvt.s64.s32 	%rd14, %r3;
	add.s64 	%rd15, %rd14, %rd13;
	cvta.to.global.u64 	%rd16, %rd5;
	add.s64 	%rd17, %rd16, %rd15;
	st.global.u8 	[%rd17], %rs37;
$L__BB3_35:
	ret;

}
	// .globl	_Z26nppiCompare_16u_C3R_kernelPKtiS0_iPhiii8NppCmpOp
.visible .entry _Z26nppiCompare_16u_C3R_kernelPKtiS0_iPhiii8NppCmpOp(
	.param .u64 .ptr .align 1 _Z26nppiCompare_16u_C3R_kernelPKtiS0_iPhiii8NppCmpOp_param_0,
	.param .u32 _Z26nppiCompare_16u_C3R_kernelPKtiS0_iPhiii8NppCmpOp_param_1,
	.param .u64 .ptr .align 1 _Z26nppiCompare_16u_C3R_kernelPKtiS0_iPhiii8NppCmpOp_param_2,
	.param .u32 _Z26nppiCompare_16u_C3R_kernelPKtiS0_iPhiii8NppCmpOp_param_3,
	.param .u64 .ptr .align 1 _Z26nppiCompare_16u_C3R_kernelPKtiS0_iPhiii8NppCmpOp_param_4,
	.param .u32 _Z26nppiCompare_16u_C3R_kernelPKtiS0_iPhiii8NppCmpOp_param_5,
	.param .u32 _Z26nppiCompare_16u_C3R_kernelPKtiS0_iPhiii8NppCmpOp_param_6,
	.param .u32 _Z26nppiCompare_16u_C3R_kernelPKtiS0_iPhiii8NppCmpOp_param_7,
	.param .u32 _Z26nppiCompare_16u_C3R_kernelPKtiS0_iPhiii8NppCmpOp_param_8
)
{
	.reg .pred 	%p<48>;
	.reg .b16 	%rs<8>;
	.reg .b32 	%r<21>;
	.reg .b64 	%rd<18>;

	ld.param.u64 	%rd3, [_Z26nppiCompare_16u_C3R_kernelPKtiS0_iPhiii8NppCmpOp_param_0];
	ld.param.u32 	%r4, [_Z26nppiCompare_16u_C3R_kernelPKtiS0_iPhiii8NppCmpOp_param_1];
	ld.param.u64 	%rd4, [_Z26nppiCompare_16u_C3R_kernelPKtiS0_iPhiii8NppCmpOp_param_2];
	ld.param.u32 	%r5, [_Z26nppiCompare_16u_C3R_kernelPKtiS0_iPhiii8NppCmpOp_param_3];
	ld.param.u64 	%rd5, [_Z26nppiCompare_16u_C3R_kernelPKtiS0_iPhiii8NppCmpOp_param_4];
	ld.param.u32 	%r6, [_Z26nppiCompare_16u_C3R_kernelPKtiS0_iPhiii8NppCmpOp_param_5];
	ld.param.u32 	%r8, [_Z26nppiCompare_16u_C3R_kernelPKtiS0_iPhiii8NppCmpOp_param_6];
	ld.param.u32 	%r9, [_Z26nppiCompare_16u_C3R_kernelPKtiS0_iPhiii8NppCmpOp_param_7];
	ld.param.u32 	%r7, [_Z26nppiCompare_16u_C3R_kernelPKtiS0_iPhiii8NppCmpOp_param_8];
	mov.u32 	%r11, %ctaid.x;
	mov.u32 	%r12, %ntid.x;
	mov.u32 	%r13, %tid.x;
	mad.lo.s32 	%r1, %r11, %r12, %r13;
	mov.u32 	%r14, %ctaid.y;
	mov.u32 	%r15, %ntid.y;
	mov.u32 	%r16, %tid.y;
	mad.lo.s32 	%r17, %r14, %r15, %r16;
	setp.ge.s32 	%p19, %r1, %r8;
	setp.ge.s32 	%p20, %r17, %r9;
	or.pred  	%p21, %p19, %p20;
	@%p21 bra 	$L__BB4_35;
	cvta.to.global.u64 	%rd6, %rd3;
	cvta.to.global.u64 	%rd7, %rd4;
	mul.lo.s32 	%r18, %r4, %r17;
	cvt.s64.s32 	%rd8, %r18;
	add.s64 	%rd9, %rd6, %rd8;
	mul.lo.s32 	%r19, %r5, %r17;
	cvt.s64.s32 	%rd10, %r19;
	add.s64 	%rd11, %rd7, %rd10;
	mul.lo.s32 	%r3, %r6, %r17;
	mul.lo.s32 	%r20, %r1, 3;
	mul.wide.s32 	%rd12, %r20, 2;
	add.s64 	%rd1, %rd9, %rd12;
	ld.global.u16 	%rs1, [%rd1];
	add.s64 	%rd2, %rd11, %rd12;
	ld.global.u16 	%rs2, [%rd2];
	mov.pred 	%p45, 0;
	setp.gt.s32 	%p23, %r7, 1;
	@%p23 bra 	$L__BB4_5;
	setp.eq.s32 	%p27, %r7, 0;
	@%p27 bra 	$L__BB4_9;
	setp.eq.s32 	%p28, %r7, 1;
	@%p28 bra 	$L__BB4_4;
	bra.uni 	$L__BB4_12;
$L__BB4_4:
	setp.le.u16 	%p45, %rs1, %rs2;
	bra.uni 	$L__BB4_12;
$L__BB4_5:
	setp.eq.s32 	%p24, %r7, 2;
	@%p24 bra 	$L__BB4_10;
	setp.eq.s32 	%p25, %r7, 3;
	@%p25 bra 	$L__BB4_11;
	setp.eq.s32 	%p26, %r7, 4;
	@%p26 bra 	$L__BB4_8;
	bra.uni 	$L__BB4_12;
$L__BB4_8:
	setp.gt.u16 	%p45, %rs1, %rs2;
	bra.uni 	$L__BB4_12;
$L__BB4_9:
	setp.lt.u16 	%p45, %rs1, %rs2;
	bra.uni 	$L__BB4_12;
$L__BB4_10:
	setp.eq.s16 	%p45, %rs1, %rs2;
	bra.uni 	$L__BB4_12;
$L__BB4_11:
	setp.ge.u16 	%p45, %rs1, %rs2;
$L__BB4_12:
	ld.global.u16 	%rs3, [%rd1+2];
	ld.global.u16 	%rs4, [%rd2+2];
	mov.pred 	%p46, 0;
	setp.gt.s32 	%p30, %r7, 1;
	@%p30 bra 	$L__BB4_16;
	setp.eq.s32 	%p34, %r7, 0;
	@%p34 bra 	$L__BB4_20;
	setp.eq.s32 	%p35, %r7, 1;
	@%p35 bra 	$L__BB4_15;
	bra.uni 	$L__BB4_23;
$L__BB4_15:
	setp.le.u16 	%p46, %rs3, %rs4;
	bra.uni 	$L__BB4_23;
$L__BB4_16:
	setp.eq.s32 	%p31, %r7, 2;
	@%p31 bra 	$L__BB4_21;
	setp.eq.s32 	%p32, %r7, 3;
	@%p32 bra 	$L__BB4_22;
	setp.eq.s32 	%p33, %r7, 4;
	@%p33 bra 	$L__BB4_19;
	bra.uni 	$L__BB4_23;
$L__BB4_19:
	setp.gt.u16 	%p46, %rs3, %rs4;
	bra.uni 	$L__BB4_23;
$L__BB4_20:
	setp.lt.u16 	%p46, %rs3, %rs4;
	bra.uni 	$L__BB4_23;
$L__BB4_21:
	setp.eq.s16 	%p46, %rs3, %rs4;
	bra.uni 	$L__BB4_23;
$L__BB4_22:
	setp.ge.u16 	%p46, %rs3, %rs4;
$L__BB4_23:
	ld.global.u16 	%rs5, [%rd1+4];
	ld.global.u16 	%rs6, [%rd2+4];
	mov.pred 	%p47, 0;
	setp.gt.s32 	%p37, %r7, 1;
	@%p37 bra 	$L__BB4_27;
	setp.eq.s32 	%p41, %r7, 0;
	@%p41 bra 	$L__BB4_31;
	setp.eq.s32 	%p42, %r7, 1;
	@%p42 bra 	$L__BB4_26;
	bra.uni 	$L__BB4_34;
$L__BB4_26:
	setp.le.u16 	%p47, %rs5, %rs6;
	bra.uni 	$L__BB4_34;
$L__BB4_27:
	setp.eq.s32 	%p38, %r7, 2;
	@%p38 bra 	$L__BB4_32;
	setp.eq.s32 	%p39, %r7, 3;
	@%p39 bra 	$L__BB4_33;
	setp.eq.s32 	%p40, %r7, 4;
	@%p40 bra 	$L__BB4_30;
	bra.uni 	$L__BB4_34;
$L__BB4_30:
	setp.gt.u16 	%p47, %rs5, %rs6;
	bra.uni 	$L__BB4_34;
$L__BB4_31:
	setp.lt.u16 	%p47, %rs5, %rs6;
	bra.uni 	$L__BB4_34;
$L__BB4_32:
	setp.eq.s16 	%p47, %rs5, %rs6;
	bra.uni 	$L__BB4_34;
$L__BB4_33:
	setp.ge.u16 	%p47, %rs5, %rs6;
$L__BB4_34:
	and.pred  	%p43, %p45, %p46;
	and.pred  	%p44, %p43, %p47;
	selp.s16 	%rs7, -1, 0, %p44;
	cvt.s64.s32 	%rd13, %r1;
	cvt.s64.s32 	%rd14, %r3;
	add.s64 	%rd15, %rd14, %rd13;
	cvta.to.global.u64 	%rd16, %rd5;
	add.s64 	%rd17, %rd16, %rd15;
	st.global.u8 	[%rd17], %rs7;
$L__BB4_35:
	ret;

}
	// .globl	_Z26nppiCompare_32f_C3R_kernelPKfiS0_iPhiii8NppCmpOp
.visible .entry _Z26nppiCompare_32f_C3R_kernelPKfiS0_iPhiii8NppCmpOp(
	.param .u64 .ptr .align 1 _Z26nppiCompare_32f_C3R_kernelPKfiS0_iPhiii8NppCmpOp_param_0,
	.param .u32 _Z26nppiCompare_32f_C3R_kernelPKfiS0_iPhiii8NppCmpOp_param_1,
	.param .u64 .ptr .align 1 _Z26nppiCompare_32f_C3R_kernelPKfiS0_iPhiii8NppCmpOp_param_2,
	.param .u32 _Z26nppiCompare_32f_C3R_kernelPKfiS0_iPhiii8NppCmpOp_param_3,
	.param .u64 .ptr .align 1 _Z26nppiCompare_32f_C3R_kernelPKfiS0_iPhiii8NppCmpOp_param_4,
	.param .u32 _Z26nppiCompare_32f_C3R_kernelPKfiS0_iPhiii8NppCmpOp_param_5,
	.param .u32 _Z26nppiCompare_32f_C3R_kernelPKfiS0_iPhiii8NppCmpOp_param_6,
	.param .u32 _Z26nppiCompare_32f_C3R_kernelPKfiS0_iPhiii8NppCmpOp_param_7,
	.param .u32 _Z26nppiCompare_32f_C3R_kernelPKfiS0_iPhiii8NppCmpOp_param_8
)
{
	.reg .pred 	%p<48>;
	.reg .b16 	%rs<2>;
	.reg .b32 	%r<21>;
	.reg .b32 	%f<7>;
	.reg .b64 	%rd<18>;

	ld.param.u64 	%rd3, [_Z26nppiCompare_32f_C3R_kernelPKfiS0_iPhiii8NppCmpOp_param_0];
	ld.param.u32 	%r4, [_Z26nppiCompare_32f_C3R_kernelPKfiS0_iPhiii8NppCmpOp_param_1];
	ld.param.u64 	%rd4, [_Z26nppiCompare_32f_C3R_kernelPKfiS0_iPhiii8NppCmpOp_param_2];
	ld.param.u32 	%r5, [_Z26nppiCompare_32f_C3R_kernelPKfiS0_iPhiii8NppCmpOp_param_3];
	ld.param.u64 	%rd5, [_Z26nppiCompare_32f_C3R_kernelPKfiS0_iPhiii8NppCmpOp_param_4];
	ld.param.u32 	%r6, [_Z26nppiCompare_32f_C3R_kernelPKfiS0_iPhiii8NppCmpOp_param_5];
	ld.param.u32 	%r8, [_Z26nppiCompare_32f_C3R_kernelPKfiS0_iPhiii8NppCmpOp_param_6];
	ld.param.u32 	%r9, [_Z26nppiCompare_32f_C3R_kernelPKfiS0_iPhiii8NppCmpOp_param_7];
	ld.param.u32 	%r7, [_Z26nppiCompare_32f_C3R_kernelPKfiS0_iPhiii8NppCmpOp_param_8];
	mov.u32 	%r11, %ctaid.x;
	mov.u32 	%r12, %ntid.x;
	mov.u32 	%r13, %tid.x;
	mad.lo.s32 	%r1, %r11, %r12, %r13;
	mov.u32 	%r14, %ctaid.y;
	mov.u32 	%r15, %ntid.y;
	mov.u32 	%r16, %tid.y;
	mad.lo.s32 	%r17, %r14, %r15, %r16;
	setp.ge.s32 	%p19, %r1, %r8;
	setp.ge.s32 	%p20, %r17, %r9;
	or.pred  	%p21, %p19, %p20;
	@%p21 bra 	$L__BB5_35;
	cvta.to.global.u64 	%rd6, %rd3;
	cvta.to.global.u64 	%rd7, %rd4;
	mul.lo.s32 	%r18, %r4, %r17;
	cvt.s64.s32 	%rd8, %r18;
	add.s64 	%rd9, %rd6, %rd8;
	mul.lo.s32 	%r19, %r5, %r17;
	cvt.s64.s32 	%rd10, %r19;
	add.s64 	%rd11, %rd7, %rd10;
	mul.lo.s32 	%r3, %r6, %r17;
	mul.lo.s32 	%r20, %r1, 3;
	mul.wide.s32 	%rd12, %r20, 4;
	add.s64 	%rd1, %rd9, %rd12;
	ld.global.f32 	%f1, [%rd1];
	add.s64 	%rd2, %rd11, %rd12;
	ld.global.f32 	%f2, [%rd2];
	mov.pred 	%p45, 0;
	setp.gt.s32 	%p23, %r7, 1;
	@%p23 bra 	$L__BB5_5;
	setp.eq.s32 	%p27, %r7, 0;
	@%p27 bra 	$L__BB5_9;
	setp.eq.s32 	%p28, %r7, 1;
	@%p28 bra 	$L__BB5_4;
	bra.uni 	$L__BB5_12;
$L__BB5_4:
	setp.le.f32 	%p45, %f1, %f2;
	bra.uni 	$L__BB5_12;
$L__BB5_5:
	setp.eq.s32 	%p24, %r7, 2;
	@%p24 bra 	$L__BB5_10;
	setp.eq.s32 	%p25, %r7, 3;
	@%p25 bra 	$L__BB5_11;
	setp.eq.s32 	%p26, %r7, 4;
	@%p26 bra 	$L__BB5_8;
	bra.uni 	$L__BB5_12;
$L__BB5_8:
	setp.gt.f32 	%p45, %f1, %f2;
	bra.uni 	$L__BB5_12;
$L__BB5_9:
	setp.lt.f32 	%p45, %f1, %f2;
	bra.uni 	$L__BB5_12;
$L__BB5_10:
	setp.eq.f32 	%p45, %f1, %f2;
	bra.uni 	$L__BB5_12;
$L__BB5_11:
	setp.ge.f32 	%p45, %f1, %f2;
$L__BB5_12:
	ld.global.f32 	%f3, [%rd1+4];
	ld.global.f32 	%f4, [%rd2+4];
	mov.pred 	%p46, 0;
	setp.gt.s32 	%p30, %r7, 1;
	@%p30 bra 	$L__BB5_16;
	setp.eq.s32 	%p34, %r7, 0;
	@%p34 bra 	$L__BB5_20;
	setp.eq.s32 	%p35, %r7, 1;
	@%p35 bra 	$L__BB5_15;
	bra.uni 	$L__BB5_23;
$L__BB5_15:
	setp.le.f32 	%p46, %f3, %f4;
	bra.uni 	$L__BB5_23;
$L__BB5_16:
	setp.eq.s32 	%p31, %r7, 2;
	@%p31 bra 	$L__BB5_21;
	setp.eq.s32 	%p32, %r7, 3;
	@%p32 bra 	$L__BB5_22;
	setp.eq.s32 	%p33, %r7, 4;
	@%p33 bra 	$L__BB5_19;
	bra.uni 	$L__BB5_23;
$L__BB5_19:
	setp.gt.f32 	%p46, %f3, %f4;
	bra.uni 	$L__BB5_23;
$L__BB5_20:
	setp.lt.f32 	%p46, %f3, %f4;
	bra.uni 	$L__BB5_23;
$L__BB5_21:
	setp.eq.f32 	%p46, %f3, %f4;
	bra.uni 	$L__BB5_23;
$L__BB5_22:
	setp.ge.f32 	%p46, %f3, %f4;
$L__BB5_23:
	ld.global.f32 	%f5, [%rd1+8];
	ld.global.f32 	%f6, [%rd2+8];
	mov.pred 	%p47, 0;
	setp.gt.s32 	%p37, %r7, 1;
	@%p37 bra 	$L__BB5_27;
	setp.eq.s32 	%p41, %r7, 0;
	@%p41 bra 	$L__BB5_31;
	setp.eq.s32 	%p42, %r7, 1;
	@%p42 bra 	$L__BB5_26;
	bra.uni 	$L__BB5_34;
$L__BB5_26:
	setp.le.f32 	%p47, %f5, %f6;
	bra.uni 	$L__BB5_34;
$L__BB5_27:
	setp.eq.s32 	%p38, %r7, 2;
	@%p38 bra 	$L__BB5_32;
	setp.eq.s32 	%p39, %r7, 3;
	@%p39 bra 	$L__BB5_33;
	setp.eq.s32 	%p40, %r7, 4;
	@%p40 bra 	$L__BB5_30;
	bra.uni 	$L__BB5_34;
$L__BB5_30:
	setp.gt.f32 	%p47, %f5, %f6;
	bra.uni 	$L__BB5_34;
$L__BB5_31:
	setp.lt.f32 	%p47, %f5, %f6;
	bra.uni 	$L__BB5_34;
$L__BB5_32:
	setp.eq.f32 	%p47, %f5, %f6;
	bra.uni 	$L__BB5_34;
$L__BB5_33:
	setp.ge.f32 	%p47, %f5, %f6;
$L__BB5_34:
	and.pred  	%p43, %p45, %p46;
	and.pred  	%p44, %p43, %p47;
	selp.s16 	%rs1, -1, 0, %p44;
	cvt.s64.s32 	%rd13, %r1;
	cvt.s64.s32 	%rd14, %r3;
	add.s64 	%rd15, %rd14, %rd13;
	cvta.to.global.u64 	%rd16, %rd5;
	add.s64 	%rd17, %rd16, %rd15;
	st.global.u8 	[%rd17], %rs1;
$L__BB5_35:
	ret;

}
	// .globl	_Z25nppiCompare_8u_C4R_kernelPKhiS0_iPhiii8NppCmpOp
.visible .entry _Z25nppiCompare_8u_C4R_kernelPKhiS0_iPhiii8NppCmpOp(
	.param .u64 .ptr .align 1 _Z25nppiCompare_8u_C4R_kernelPKhiS0_iPhiii8NppCmpOp_param_0,
	.param .u32 _Z25nppiCompare_8u_C4R_kernelPKhiS0_iPhiii8NppCmpOp_param_1,
	.param .u64 .ptr .align 1 _Z25nppiCompare_8u_C4R_kernelPKhiS0_iPhiii8NppCmpOp_param_2,
	.param .u32 _Z25nppiCompare_8u_C4R_kernelPKhiS0_iPhiii8NppCmpOp_param_3,
	.param .u64 .ptr .align 1 _Z25nppiCompare_8u_C4R_kernelPKhiS0_iPhiii8NppCmpOp_param_4,
	.param .u32 _Z25nppiCompare_8u_C4R_kernelPKhiS0_iPhiii8NppCmpOp_param_5,
	.param .u32 _Z25nppiCompare_8u_C4R_kernelPKhiS0_iPhiii8NppCmpOp_param_6,
	.param .u32 _Z25nppiCompare_8u_C4R_kernelPKhiS0_iPhiii8NppCmpOp_param_7,
	.param .u32 _Z25nppiCompare_8u_C4R_kernelPKhiS0_iPhiii8NppCmpOp_param_8
)
{
	.reg .pred 	%p<63>;
	.reg .b16 	%rs<50>;
	.reg .b32 	%r<21>;
	.reg .b64 	%rd<18>;

	ld.param.u64 	%rd3, [_Z25nppiCompare_8u_C4R_kernelPKhiS0_iPhiii8NppCmpOp_param_0];
	ld.param.u32 	%r4, [_Z25nppiCompare_8u_C4R_kernelPKhiS0_iPhiii8NppCmpOp_param_1];
	ld.param.u64 	%rd4, [_Z25nppiCompare_8u_C4R_kernelPKhiS0_iPhiii8NppCmpOp_param_2];
	ld.param.u32 	%r5, [_Z25nppiCompare_8u_C4R_kernelPKhiS0_iPhiii8NppCmpOp_param_3];
	ld.param.u64 	%rd5, [_Z25nppiCompare_8u_C4R_kernelPKhiS0_iPhiii8NppCmpOp_param_4];
	ld.param.u32 	%r6, [_Z25nppiCompare_8u_C4R_kernelPKhiS0_iPhiii8NppCmpOp_param_5];
	ld.param.u32 	%r8, [_Z25nppiCompare_8u_C4R_kernelPKhiS0_iPhiii8NppCmpOp_param_6];
	ld.param.u32 	%r9, [_Z25nppiCompare_8u_C4R_kernelPKhiS0_iPhiii8NppCmpOp_param_7];
	ld.param.u32 	%r7, [_Z25nppiCompare_8u_C4R_kernelPKhiS0_iPhiii8NppCmpOp_param_8];
	mov.u32 	%r11, %ctaid.x;
	mov.u32 	%r12, %ntid.x;
	mov.u32 	%r13, %tid.x;
	mad.lo.s32 	%r1, %r11, %r12, %r13;
	mov.u32 	%r14, %ctaid.y;
	mov.u32 	%r15, %ntid.y;
	mov.u32 	%r16, %tid.y;
	mad.lo.s32 	%r17, %r14, %r15, %r16;
	setp.ge.s32 	%p25, %r1, %r8;
	setp.ge.s32 	%p26, %r17, %r9;
	or.pred  	%p27, %p25, %p26;
	@%p27 bra 	$L__BB6_46;
	cvta.to.global.u64 	%rd6, %rd3;
	cvta.to.global.u64 	%rd7, %rd4;
	mul.lo.s32 	%r18, %r4, %r17;
	cvt.s64.s32 	%rd8, %r18;
	mul.lo.s32 	%r19, %r5, %r17;
	cvt.s64.s32 	%rd9, %r19;
	mul.lo.s32 	%r3, %r6, %r17;
	shl.b32 	%r20, %r1, 2;
	cvt.s64.s32 	%rd10, %r20;
	add.s64 	%rd11, %rd8, %rd10;
	add.s64 	%rd1, %rd6, %rd11;
	ld.global.u8 	%rs1, [%rd1];
	add.s64 	%rd12, %rd9, %rd10;
	add.s64 	%rd2, %rd7, %rd12;
	ld.global.u8 	%rs2, [%rd2];
	mov.pred 	%p59, 0;
	setp.gt.s32 	%p29, %r7, 1;
	@%p29 bra 	$L__BB6_5;
	setp.eq.s32 	%p33, %r7, 0;
	@%p33 bra 	$L__BB6_9;
	setp.eq.s32 	%p34, %r7, 1;
	@%p34 bra 	$L__BB6_4;
	bra.uni 	$L__BB6_12;
$L__BB6_4:
	setp.le.u16 	%p59, %rs1, %rs2;
	bra.uni 	$L__BB6_12;
$L__BB6_5:
	setp.eq.s32 	%p30, %r7, 2;
	@%p30 bra 	$L__BB6_10;
	setp.eq.s32 	%p31, %r7, 3;
	@%p31 bra 	$L__BB6_11;
	setp.eq.s32 	%p32, %r7, 4;
	@%p32 bra 	$L__BB6_8;
	bra.uni 	$L__BB6_12;
$L__BB6_8:
	setp.gt.u16 	%p59, %rs1, %rs2;
	bra.uni 	$L__BB6_12;
$L__BB6_9:
	setp.lt.u16 	%p59, %rs1, %rs2;
	bra.uni 	$L__BB6_12;
$L__BB6_10:
	setp.eq.s16 	%p59, %rs1, %rs2;
	bra.uni 	$L__BB6_12;
$L__BB6_11:
	setp.ge.u16 	%p59, %rs1, %rs2;
$L__BB6_12:
	ld.global.u8 	%rs3, [%rd1+1];
	ld.global.u8 	%rs4, [%rd2+1];
	mov.pred 	%p60, 0;
	setp.gt.s32 	%p36, %r7, 1;
	@%p36 bra 	$L__BB6_16;
	setp.eq.s32 	%p40, %r7, 0;
	@%p40 bra 	$L__BB6_20;
	setp.eq.s32 	%p41, %r7, 1;
	@%p41 bra 	$L__BB6_15;
	bra.uni 	$L__BB6_23;
$L__BB6_15:
	setp.le.u16 	%p60, %rs3, %rs4;
	bra.uni 	$L__BB6_23;
$L__BB6_16:
	setp.eq.s32 	%p37, %r7, 2;
	@%p37 bra 	$L__BB6_21;
	setp.eq.s32 	%p38, %r7, 3;
	@%p38 bra 	$L__BB6_22;
	setp.eq.s32 	%p39, %r7, 4;
	@%p39 bra 	$L__BB6_19;
	bra.uni 	$L__BB6_23;
$L__BB6_19:
	setp.gt.u16 	%p60, %rs3, %rs4;
	bra.uni 	$L__BB6_23;
$L__BB6_20:
	setp.lt.u16 	%p60, %rs3, %rs4;
	bra.uni 	$L__BB6_23;
$L__BB6_21:
	setp.eq.s16 	%p60, %rs3, %rs4;
	bra.uni 	$L__BB6_23;
$L__BB6_22:
	setp.ge.u16 	%p60, %rs3, %rs4;
$L__BB6_23:
	ld.global.u8 	%rs5, [%rd1+2];
	ld.global.u8 	%rs6, [%rd2+2];
	mov.pred 	%p61, 0;
	setp.gt.s32 	%p43, %r7, 1;
	@%p43 bra 	$L__BB6_27;
	setp.eq.s32 	%p47, %r7, 0;
	@%p47 bra 	$L__BB6_31;
	setp.eq.s32 	%p48, %r7, 1;
	@%p48 bra 	$L__BB6_26;
	bra.uni 	$L__BB6_34;
$L__BB6_26:
	setp.le.u16 	%p61, %rs5, %rs6;
	bra.uni 	$L__BB6_34;
$L__BB6_27:
	setp.eq.s32 	%p44, %r7, 2;
	@%p44 bra 	$L__BB6_32;
	setp.eq.s32 	%p45, %r7, 3;
	@%p45 bra 	$L__BB6_33;
	setp.eq.s32 	%p46, %r7, 4;
	@%p46 bra 	$L__BB6_30;
	bra.uni 	$L__BB6_34;
$L__BB6_30:
	setp.gt.u16 	%p61, %rs5, %rs6;
	bra.uni 	$L__BB6_34;
$L__BB6_31:
	setp.lt.u16 	%p61, %rs5, %rs6;
	bra.uni 	$L__BB6_34;
$L__BB6_32:
	setp.eq.s16 	%p61, %rs5, %rs6;
	bra.uni 	$L__BB6_34;
$L__BB6_33:
	setp.ge.u16 	%p61, %rs5, %rs6;
$L__BB6_34:
	ld.global.u8 	%rs7, [%rd1+3];
	ld.global.u8 	%rs8, [%rd2+3];
	mov.pred 	%p62, 0;
	setp.gt.s32 	%p50, %r7, 1;
	@%p50 bra 	$L__BB6_38;
	setp.eq.s32 	%p54, %r7, 0;
	@%p54 bra 	$L__BB6_42;
	setp.eq.s32 	%p55, %r7, 1;
	@%p55 bra 	$L__BB6_37;
	bra.uni 	$L__BB6_45;
$L__BB6_37:
	setp.le.u16 	%p62, %rs7, %rs8;
	bra.uni 	$L__BB6_45;
$L__BB6_38:
	setp.eq.s32 	%p51, %r7, 2;
	@%p51 bra 	$L__BB6_43;
	setp.eq.s32 	%p52, %r7, 3;
	@%p52 bra 	$L__BB6_44;
	setp.eq.s32 	%p53, %r7, 4;
	@%p53 bra 	$L__BB6_41;
	bra.uni 	$L__BB6_45;
$L__BB6_41:
	setp.gt.u16 	%p62, %rs7, %rs8;
	bra.uni 	$L__BB6_45;
$L__BB6_42:
	setp.lt.u16 	%p62, %rs7, %rs8;
	bra.uni 	$L__BB6_45;
$L__BB6_43:
	setp.eq.s16 	%p62, %rs7, %rs8;
	bra.uni 	$L__BB6_45;
$L__BB6_44:
	setp.ge.u16 	%p62, %rs7, %rs8;
$L__BB6_45:
	and.pred  	%p56, %p59, %p60;
	and.pred  	%p57, %p56, %p61;
	and.pred  	%p58, %p57, %p62;
	selp.s16 	%rs49, -1, 0, %p58;
	cvt.s64.s32 	%rd13, %r1;
	cvt.s64.s32 	%rd14, %r3;
	add.s64 	%rd15, %rd14, %rd13;
	cvta.to.global.u64 	%rd16, %rd5;
	add.s64 	%rd17, %rd16, %rd15;
	st.global.u8 	[%rd17], %rs49;
$L__BB6_46:
	ret;

}
	// .globl	_Z26nppiCompare_16u_C4R_kernelPKtiS0_iPhiii8NppCmpOp
.visible .entry _Z26nppiCompare_16u_C4R_kernelPKtiS0_iPhiii8NppCmpOp(
	.param .u64 .ptr .align 1 _Z26nppiCompare_16u_C4R_kernelPKtiS0_iPhiii8NppCmpOp_param_0,
	.param .u32 _Z26nppiCompare_16u_C4R_kernelPKtiS0_iPhiii8NppCmpOp_param_1,
	.param .u64 .ptr .align 1 _Z26nppiCompare_16u_C4R_kernelPKtiS0_iPhiii8NppCmpOp_param_2,
	.param .u32 _Z26nppiCompare_16u_C4R_kernelPKtiS0_iPhiii8NppCmpOp_param_3,
	.param .u64 .ptr .align 1 _Z26nppiCompare_16u_C4R_kernelPKtiS0_iPhiii8NppCmpOp_param_4,
	.param .u32 _Z26nppiCompare_16u_C4R_kernelPKtiS0_iPhiii8NppCmpOp_param_5,
	.param .u32 _Z26nppiCompare_16u_C4R_kernelPKtiS0_iPhiii8NppCmpOp_param_6,
	.param .u32 _Z26nppiCompare_16u_C4R_kernelPKtiS0_iPhiii8NppCmpOp_param_7,
	.param .u32 _Z26nppiCompare_16u_C4R_kernelPKtiS0_iPhiii8NppCmpOp_param_8
)
{
	.reg .pred 	%p<63>;
	.reg .b16 	%rs<10>;
	.reg .b32 	%r<21>;
	.reg .b64 	%rd<18>;

	ld.param.u64 	%rd3, [_Z26nppiCompare_16u_C4R_kernelPKtiS0_iPhiii8NppCmpOp_param_0];
	ld.param.u32 	%r4, [_Z26nppiCompare_16u_C4R_kernelPKtiS0_iPhiii8NppCmpOp_param_1];
	ld.param.u64 	%rd4, [_Z26nppiCompare_16u_C4R_kernelPKtiS0_iPhiii8NppCmpOp_param_2];
	ld.param.u32 	%r5, [_Z26nppiCompare_16u_C4R_kernelPKtiS0_iPhiii8NppCmpOp_param_3];
	ld.param.u64 	%rd5, [_Z26nppiCompare_16u_C4R_kernelPKtiS0_iPhiii8NppCmpOp_param_4];
	ld.param.u32 	%r6, [_Z26nppiCompare_16u_C4R_kernelPKtiS0_iPhiii8NppCmpOp_param_5];
	ld.param.u32 	%r8, [_Z26nppiCompare_16u_C4R_kernelPKtiS0_iPhiii8NppCmpOp_param_6];
	ld.param.u32 	%r9, [_Z26nppiCompare_16u_C4R_kernelPKtiS0_iPhiii8NppCmpOp_param_7];
	ld.param.u32 	%r7, [_Z26nppiCompare_16u_C4R_kernelPKtiS0_iPhiii8NppCmpOp_param_8];
	mov.u32 	%r11, %ctaid.x;
	mov.u32 	%r12, %ntid.x;
	mov.u32 	%r13, %tid.x;
	mad.lo.s32 	%r1, %r11, %r12, %r13;
	mov.u32 	%r14, %ctaid.y;
	mov.u32 	%r15, %ntid.y;
	mov.u32 	%r16, %tid.y;
	mad.lo.s32 	%r17, %r14, %r15, %r16;
	setp.ge.s32 	%p25, %r1, %r8;
	setp.ge.s32 	%p26, %r17, %r9;
	or.pred  	%p27, %p25, %p26;
	@%p27 bra 	$L__BB7_46;
	cvta.to.global.u64 	%rd6, %rd3;
	cvta.to.global.u64 	%rd7, %rd4;
	mul.lo.s32 	%r18, %r4, %r17;
	cvt.s64.s32 	%rd8, %r18;
	add.s64 	%rd9, %rd6, %rd8;
	mul.lo.s32 	%r19, %r5, %r17;
	cvt.s64.s32 	%rd10, %r19;
	add.s64 	%rd11, %rd7, %rd10;
	mul.lo.s32 	%r3, %r6, %r17;
	shl.b32 	%r20, %r1, 2;
	mul.wide.s32 	%rd12, %r20, 2;
	add.s64 	%rd1, %rd9, %rd12;
	ld.global.u16 	%rs1, [%rd1];
	add.s64 	%rd2, %rd11, %rd12;
	ld.global.u16 	%rs2, [%rd2];
	mov.pred 	%p59, 0;
	setp.gt.s32 	%p29, %r7, 1;
	@%p29 bra 	$L__BB7_5;
	setp.eq.s32 	%p33, %r7, 0;
	@%p33 bra 	$L__BB7_9;
	setp.eq.s32 	%p34, %r7, 1;
	@%p34 bra 	$L__BB7_4;
	bra.uni 	$L__BB7_12;
$L__BB7_4:
	setp.le.u16 	%p59, %rs1, %rs2;
	bra.uni 	$L__BB7_12;
$L__BB7_5:
	setp.eq.s32 	%p30, %r7, 2;
	@%p30 bra 	$L__BB7_10;
	setp.eq.s32 	%p31, %r7, 3;
	@%p31 bra 	$L__BB7_11;
	setp.eq.s32 	%p32, %r7, 4;
	@%p32 bra 	$L__BB7_8;
	bra.uni 	$L__BB7_12;
$L__BB7_8:
	setp.gt.u16 	%p59, %rs1, %rs2;
	bra.uni 	$L__BB7_12;
$L__BB7_9:
	setp.lt.u16 	%p59, %rs1, %rs2;
	bra.uni 	$L__BB7_12;
$L__BB7_10:
	setp.eq.s16 	%p59, %rs1, %rs2;
	bra.uni 	$L__BB7_12;
$L__BB7_11:
	setp.ge.u16 	%p59, %rs1, %rs2;
$L__BB7_12:
	ld.global.u16 	%rs3, [%rd1+2];
	ld.global.u16 	%rs4, [%rd2+2];
	mov.pred 	%p60, 0;
	setp.gt.s32 	%p36, %r7, 1;
	@%p36 bra 	$L__BB7_16;
	setp.eq.s32 	%p40, %r7, 0;
	@%p40 bra 	$L__BB7_20;
	setp.eq.s32 	%p41, %r7, 1;
	@%p41 bra 	$L__BB7_15;
	bra.uni 	$L__BB7_23;
$L__BB7_15:
	setp.le.u16 	%p60, %rs3, %rs4;
	bra.uni 	$L__BB7_23;
$L__BB7_16:
	setp.eq.s32 	%p37, %r7, 2;
	@%p37 bra 	$L__BB7_21;
	setp.eq.s32 	%p38, %r7, 3;
	@%p38 bra 	$L__BB7_22;
	setp.eq.s32 	%p39, %r7, 4;
	@%p39 bra 	$L__BB7_19;
	bra.uni 	$L__BB7_23;
$L__BB7_19:
	setp.gt.u16 	%p60, %rs3, %rs4;
	bra.uni 	$L__BB7_23;
$L__BB7_20:
	setp.lt.u16 	%p60, %rs3, %rs4;
	bra.uni 	$L__BB7_23;
$L__BB7_21:
	setp.eq.s16 	%p60, %rs3, %rs4;
	bra.uni 	$L__BB7_23;
$L__BB7_22:
	setp.ge.u16 	%p60, %rs3, %rs4;
$L__BB7_23:
	ld.global.u16 	%rs5, [%rd1+4];
	ld.global.u16 	%rs6, [%rd2+4];
	mov.pred 	%p61, 0;
	setp.gt.s32 	%p43, %r7, 1;
	@%p43 bra 	$L__BB7_27;
	setp.eq.s32 	%p47, %r7, 0;
	@%p47 bra 	$L__BB7_31;
	setp.eq.s32 	%p48, %r7, 1;
	@%p48 bra 	$L__BB7_26;
	bra.uni 	$L__BB7_34;
$L__BB7_26:
	setp.le.u16 	%p61, %rs5, %rs6;
	bra.uni 	$L__BB7_34;
$L__BB7_27:
	setp.eq.s32 	%p44, %r7, 2;
	@%p44 bra 	$L__BB7_32;
	setp.eq.s32 	%p45, %r7, 3;
	@%p45 bra 	$L__BB7_33;
	setp.eq.s32 	%p46, %r7, 4;
	@%p46 bra 	$L__BB7_30;
	bra.uni 	$L__BB7_34;
$L__BB7_30:
	setp.gt.u16 	%p61, %rs5, %rs6;
	bra.uni 	$L__BB7_34;
$L__BB7_31:
	setp.lt.u16 	%p61, %rs5, %rs6;
	bra.uni 	$L__BB7_34;
$L__BB7_32:
	setp.eq.s16 	%p61, %rs5, %rs6;
	bra.uni 	$L__BB7_34;
$L__BB7_33:
	setp.ge.u16 	%p61, %rs5, %rs6;
$L__BB7_34:
	ld.global.u16 	%rs7, [%rd1+6];
	ld.global.u16 	%rs8, [%rd2+6];
	mov.pred 	%p62, 0;
	setp.gt.s32 	%p50, %r7, 1;
	@%p50 bra 	$L__BB7_38;
	setp.eq.s32 	%p54, %r7, 0;
	@%p54 bra 	$L__BB7_42;
	setp.eq.s32 	%p55, %r7, 1;
	@%p55 bra 	$L__BB7_37;
	bra.uni 	$L__BB7_45;
$L__BB7_37:
	setp.le.u16 	%p62, %rs7, %rs8;
	bra.uni 	$L__BB7_45;
$L__BB7_38:
	setp.eq.s32 	%p51, %r7, 2;
	@%p51 bra 	$L__BB7_43;
	setp.eq.s32 	%p52, %r7, 3;
	@%p52 bra 	$L__BB7_44;
	setp.eq.s32 	%p53, %r7, 4;
	@%p53 bra 	$L__BB7_41;
	bra.uni 	$L__BB7_45;
$L__BB7_41:
	setp.gt.u16 	%p62, %rs7, %rs8;
	bra.uni 	$L__BB7_45;
$L__BB7_42:
	setp.lt.u16 	%p62, %rs7, %rs8;
	bra.uni 	$L__BB7_45;
$L__BB7_43:
	setp.eq.s16 	%p62, %rs7, %rs8;
	bra.uni 	$L__BB7_45;
$L__BB7_44:
	setp.ge.u16 	%p62, %rs7, %rs8;
$L__BB7_45:
	and.pred  	%p56, %p59, %p60;
	and.pred  	%p57, %p56, %p61;
	and.pred  	%p58, %p57, %p62;
	selp.s16 	%rs9, -1, 0, %p58;
	cvt.s64.s32 	%rd13, %r1;
	cvt.s64.s32 	%rd14, %r3;
	add.s64 	%rd15, %rd14, %rd13;
	cvta.to.global.u64 	%rd16, %rd5;
	add.s64 	%rd17, %rd16, %rd15;
	st.global.u8 	[%rd17], %rs9;
$L__BB7_46:
	ret;

}
	// .globl	_Z26nppiCompare_32f_C4R_kernelPKfiS0_iPhiii8NppCmpOp
.visible .entry _Z26nppiCompare_32f_C4R_kernelPKfiS0_iPhiii8NppCmpOp(
	.param .u64 .ptr .align 1 _Z26nppiCompare_32f_C4R_kernelPKfiS0_iPhiii8NppCmpOp_param_0,
	.param .u32 _Z26nppiCompare_32f_C4R_kernelPKfiS0_iPhiii8NppCmpOp_param_1,
	.param .u64 .ptr .align 1 _Z26nppiCompare_32f_C4R_kernelPKfiS0_iPhiii8NppCmpOp_param_2,
	.param .u32 _Z26nppiCompare_32f_C4R_kernelPKfiS0_iPhiii8NppCmpOp_param_3,
	.param .u64 .ptr .align 1 _Z26nppiCompare_32f_C4R_kernelPKfiS0_iPhiii8NppCmpOp_param_4,
	.param .u32 _Z26nppiCompare_32f_C4R_kernelPKfiS0_iPhiii8NppCmpOp_param_5,
	.param .u32 _Z26nppiCompare_32f_C4R_kernelPKfiS0_iPhiii8NppCmpOp_param_6,
	.param .u32 _Z26nppiCompare_32f_C4R_kernelPKfiS0_iPhiii8NppCmpOp_param_7,
	.param .u32 _Z26nppiCompare_32f_C4R_kernelPKfiS0_iPhiii8NppCmpOp_param_8
)
{
	.reg .pred 	%p<63>;
	.reg .b16 	%rs<2>;
	.reg .b32 	%r<21>;
	.reg .b32 	%f<9>;
	.reg .b64 	%rd<18>;

	ld.param.u64 	%rd3, [_Z26nppiCompare_32f_C4R_kernelPKfiS0_iPhiii8NppCmpOp_param_0];
	ld.param.u32 	%r4, [_Z26nppiCompare_32f_C4R_kernelPKfiS0_iPhiii8NppCmpOp_param_1];
	ld.param.u64 	%rd4, [_Z26nppiCompare_32f_C4R_kernelPKfiS0_iPhiii8NppCmpOp_param_2];
	ld.param.u32 	%r5, [_Z26nppiCompare_32f_C4R_kernelPKfiS0_iPhiii8NppCmpOp_param_3];
	ld.param.u64 	%rd5, [_Z26nppiCompare_32f_C4R_kernelPKfiS0_iPhiii8NppCmpOp_param_4];
	ld.param.u32 	%r6, [_Z26nppiCompare_32f_C4R_kernelPKfiS0_iPhiii8NppCmpOp_param_5];
	ld.param.u32 	%r8, [_Z26nppiCompare_32f_C4R_kernelPKfiS0_iPhiii8NppCmpOp_param_6];
	ld.param.u32 	%r9, [_Z26nppiCompare_32f_C4R_kernelPKfiS0_iPhiii8NppCmpOp_param_7];
	ld.param.u32 	%r7, [_Z26nppiCompare_32f_C4R_kernelPKfiS0_iPhiii8NppCmpOp_param_8];
	mov.u32 	%r11, %ctaid.x;
	mov.u32 	%r12, %ntid.x;
	mov.u32 	%r13, %tid.x;
	mad.lo.s32 	%r1, %r11, %r12, %r13;
	mov.u32 	%r14, %ctaid.y;
	mov.u32 	%r15, %ntid.y;
	mov.u32 	%r16, %tid.y;
	mad.lo.s32 	%r17, %r14, %r15, %r16;
	setp.ge.s32 	%p25, %r1, %r8;
	setp.ge.s32 	%p26, %r17, %r9;
	or.pred  	%p27, %p25, %p26;
	@%p27 bra 	$L__BB8_46;
	cvta.to.global.u64 	%rd6, %rd3;
	cvta.to.global.u64 	%rd7, %rd4;
	mul.lo.s32 	%r18, %r4, %r17;
	cvt.s64.s32 	%rd8, %r18;
	add.s64 	%rd9, %rd6, %rd8;
	mul.lo.s32 	%r19, %r5, %r17;
	cvt.s64.s32 	%rd10, %r19;
	add.s64 	%rd11, %rd7, %rd10;
	mul.lo.s32 	%r3, %r6, %r17;
	shl.b32 	%r20, %r1, 2;
	mul.wide.s32 	%rd12, %r20, 4;
	add.s64 	%rd1, %rd9, %rd12;
	ld.global.f32 	%f1, [%rd1];
	add.s64 	%rd2, %rd11, %rd12;
	ld.global.f32 	%f2, [%rd2];
	mov.pred 	%p59, 0;
	setp.gt.s32 	%p29, %r7, 1;
	@%p29 bra 	$L__BB8_5;
	setp.eq.s32 	%p33, %r7, 0;
	@%p33 bra 	$L__BB8_9;
	setp.eq.s32 	%p34, %r7, 1;
	@%p34 bra 	$L__BB8_4;
	bra.uni 	$L__BB8_12;
$L__BB8_4:
	setp.le.f32 	%p59, %f1, %f2;
	bra.uni 	$L__BB8_12;
$L__BB8_5:
	setp.eq.s32 	%p30, %r7, 2;
	@%p30 bra 	$L__BB8_10;
	setp.eq.s32 	%p31, %r7, 3;
	@%p31 bra 	$L__BB8_11;
	setp.eq.s32 	%p32, %r7, 4;
	@%p32 bra 	$L__BB8_8;
	bra.uni 	$L__BB8_12;
$L__BB8_8:
	setp.gt.f32 	%p59, %f1, %f2;
	bra.uni 	$L__BB8_12;
$L__BB8_9:
	setp.lt.f32 	%p59, %f1, %f2;
	bra.uni 	$L__BB8_12;
$L__BB8_10:
	setp.eq.f32 	%p59, %f1, %f2;
	bra.uni 	$L__BB8_12;
$L__BB8_11:
	setp.ge.f32 	%p59, %f1, %f2;
$L__BB8_12:
	ld.global.f32 	%f3, [%rd1+4];
	ld.global.f32 	%f4, [%rd2+4];
	mov.pred 	%p60, 0;
	setp.gt.s32 	%p36, %r7, 1;
	@%p36 bra 	$L__BB8_16;
	setp.eq.s32 	%p40, %r7, 0;
	@%p40 bra 	$L__BB8_20;
	setp.eq.s32 	%p41, %r7, 1;
	@%p41 bra 	$L__BB8_15;
	bra.uni 	$L__BB8_23;
$L__BB8_15:
	setp.le.f32 	%p60, %f3, %f4;
	bra.uni 	$L__BB8_23;
$L__BB8_16:
	setp.eq.s32 	%p37, %r7, 2;
	@%p37 bra 	$L__BB8_21;
	setp.eq.s32 	%p38, %r7, 3;
	@%p38 bra 	$L__BB8_22;
	setp.eq.s32 	%p39, %r7, 4;
	@%p39 bra 	$L__BB8_19;
	bra.uni 	$L__BB8_23;
$L__BB8_19:
	setp.gt.f32 	%p60, %f3, %f4;
	bra.uni 	$L__BB8_23;
$L__BB8_20:
	setp.lt.f32 	%p60, %f3, %f4;
	bra.uni 	$L__BB8_23;
$L__BB8_21:
	setp.eq.f32 	%p60, %f3, %f4;
	bra.uni 	$L__BB8_23;
$L__BB8_22:
	setp.ge.f32 	%p60, %f3, %f4;
$L__BB8_23:
	ld.global.f32 	%f5, [%rd1+8];
	ld.global.f32 	%f6, [%rd2+8];
	mov.pred 	%p61, 0;
	setp.gt.s32 	%p43, %r7, 1;
	@%p43 bra 	$L__BB8_27;
	setp.eq.s32 	%p47, %r7, 0;
	@%p47 bra 	$L__BB8_31;
	setp.eq.s32 	%p48, %r7, 1;
	@%p48 bra 	$L__BB8_26;
	bra.uni 	$L__BB8_34;
$L__BB8_26:
	setp.le.f32 	%p61, %f5, %f6;
	bra.uni 	$L__BB8_34;
$L__BB8_27:
	setp.eq.s32 	%p44, %r7, 2;
	@%p44 bra 	$L__BB8_32;
	setp.eq.s32 	%p45, %r7, 3;
	@%p45 bra 	$L__BB8_33;
	setp.eq.s32 	%p46, %r7, 4;
	@%p46 bra 	$L__BB8_30;
	bra.uni 	$L__BB8_34;
$L__BB8_30:
	setp.gt.f32 	%p61, %f5, %f6;
	bra.uni 	$L__BB8_34;
$L__BB8_31:
	setp.lt.f32 	%p61, %f5, %f6;
	bra.uni 	$L__BB8_34;
$L__BB8_32:
	setp.eq.f32 	%p61, %f5, %f6;
	bra.uni 	$L__BB8_34;
$L__BB8_33:
	setp.ge.f32 	%p61, %f5, %f6;
$L__BB8_34:
	ld.global.f32 	%f7, [%rd1+12];
	ld.global.f32 	%f8, [%rd2+12];
	mov.pred 	%p62, 0;
	setp.gt.s32 	%p50, %r7, 1;
	@%p50 bra 	$L__BB8_38;
	setp.eq.s32 	%p54, %r7, 0;
	@%p54 bra 	$L__BB8_42;
	setp.eq.s32 	%p55, %r7, 1;
	@%p55 bra 	$L__BB8_37;
	bra.uni 	$L__BB8_45;
$L__BB8_37:
	setp.le.f32 	%p62, %f7, %f8;
	bra.uni 	$L__BB8_45;
$L__BB8_38:
	setp.eq.s32 	%p51, %r7, 2;
	@%p51 bra 	$L__BB8_43;
	setp.eq.s32 	%p52, %r7, 3;
	@%p52 bra 	$L__BB8_44;
	setp.eq.s32 	%p53, %r7, 4;
	@%p53 bra 	$L__BB8_41;
	bra.uni 	$L__BB8_45;
$L__BB8_41:
	setp.gt.f32 	%p62, %f7, %f8;
	bra.uni 	$L__BB8_45;
$L__BB8_42:
	setp.lt.f32 	%p62, %f7, %f8;
	bra.uni 	$L__BB8_45;
$L__BB8_43:
	setp.eq.f32 	%p62, %f7, %f8;
	bra.uni 	$L__BB8_45;
$L__BB8_44:
	setp.ge.f32 	%p62, %f7, %f8;
$L__BB8_45:
	and.pred  	%p56, %p59, %p60;
	and.pred  	%p57, %p56, %p61;
	and.pred  	%p58, %p57, %p62;
	selp.s16 	%rs1, -1, 0, %p58;
	cvt.s64.s32 	%rd13, %r1;
	cvt.s64.s32 	%rd14, %r3;
	add.s64 	%rd15, %rd14, %rd13;
	cvta.to.global.u64 	%rd16, %rd5;
	add.s64 	%rd17, %rd16, %rd15;
	st.global.u8 	[%rd17], %rs1;
$L__BB8_46:
	ret;

}


// ===== COMPILED SASS (sm_100) =====

	.target	sm_100

	.elftype	@"ET_EXEC"


//--------------------- .note.nv.tkinfo           --------------------------
	.section	.note.nv.tkinfo,"",@"SHT_NOTE"
	.sectionflags	@"SHF_NOTE_NV_TKINFO"
	.tkinfo
        /*0018*/ 	.word	0x00000002
        /*0030*/ 	.string	""
        /*0030*/ 	.string	"ptxas"
        /*0030*/ 	.string	"Cuda compilation tools, release 13.0, V13.0.88"
        /*0030*/ 	.string	"Build cuda_13.0.r13.0/compiler.36424714_0"
        /*0030*/ 	.string	"-arch sm_100 -m 64 "



//--------------------- .note.nv.cuinfo           --------------------------
	.section	.note.nv.cuinfo,"",@"SHT_NOTE"
	.sectionflags	@"SHF_NOTE_NV_CUINFO"
        /*0018*/ 	.short	0x0002
        /*001a*/ 	.short	0x0064
        /*001c*/ 	.short	0x0082
	.zero		2


//--------------------- .nv.info                  --------------------------
	.section	.nv.info,"",@"SHT_CUDA_INFO"
	.align	4


	//----- nvinfo : EIATTR_REGCOUNT
	.align		4
        /*0000*/ 	.byte	0x04, 0x2f
        /*0002*/ 	.short	(.L_1 - .L_0)
	.align		4
.L_0:
        /*0004*/ 	.word	index@(_Z25nppiCompare_8u_C1R_kernelPKhiS0_iPhiii8NppCmpOp)
        /*0008*/ 	.word	0x0000000d


	//----- nvinfo : EIATTR_FRAME_SIZE
	.align		4
.L_1:
        /*000c*/ 	.byte	0x04, 0x11
        /*000e*/ 	.short	(.L_3 - .L_2)
	.align		4
.L_2:
        /*0010*/ 	.word	index@(_Z25nppiCompare_8u_C1R_kernelPKhiS0_iPhiii8NppCmpOp)
        /*0014*/ 	.word	0x00000000


	//----- nvinfo : EIATTR_REGCOUNT
	.align		4
.L_3:
        /*0018*/ 	.byte	0x04, 0x2f
        /*001a*/ 	.short	(.L_5 - .L_4)
	.align		4
.L_4:
        /*001c*/ 	.word	index@(_Z26nppiCompare_16u_C1R_kernelPKtiS0_iPhiii8NppCmpOp)
        /*0020*/ 	.word	0x0000000d


	//----- nvinfo : EIATTR_FRAME_SIZE
	.align		4
.L_5:
        /*0024*/ 	.byte	0x04, 0x11
        /*0026*/ 	.short	(.L_7 - .L_6)
	.align		4
.L_6:
        /*0028*/ 	.word	index@(_Z26nppiCompare_16u_C1R_kernelPKtiS0_iPhiii8NppCmpOp)
        /*002c*/ 	.word	0x00000000


	//----- nvinfo : EIATTR_REGCOUNT
	.align		4
.L_7:
        /*0030*/ 	.byte	0x04, 0x2f
        /*0032*/ 	.short	(.L_9 - .L_8)
	.align		4
.L_8:
        /*0034*/ 	.word	index@(_Z26nppiCompare_32f_C1R_kernelPKfiS0_iPhiii8NppCmpOp)
        /*0038*/ 	.word	0x0000000c


	//----- nvinfo : EIATTR_FRAME_SIZE
	.align		4
.L_9:
        /*003c*/ 	.byte	0x04, 0x11
        /*003e*/ 	.short	(.L_11 - .L_10)
	.align		4
.L_10:
        /*0040*/ 	.word	index@(_Z26nppiCompare_32f_C1R_kernelPKfiS0_iPhiii8NppCmpOp)
        /*0044*/ 	.word	0x00000000


	//----- nvinfo : EIATTR_REGCOUNT
	.align		4
.L_11:
        /*0048*/ 	.byte	0x04, 0x2f
        /*004a*/ 	.short	(.L_13 - .L_12)
	.align		4
.L_12:
        /*004c*/ 	.word	index@(_Z25nppiCompare_8u_C3R_kernelPKhiS0_iPhiii8NppCmpOp)
        /*0050*/ 	.word	0x0000000f


	//----- nvinfo : EIATTR_FRAME_SIZE
	.align		4
.L_13:
        /*0054*/ 	.byte	0x04, 0x11
        /*0056*/ 	.short	(.L_15 - .L_14)
	.align		4
.L_14:
        /*0058*/ 	.word	index@(_Z25nppiCompare_8u_C3R_kernelPKhiS0_iPhiii8NppCmpOp)
        /*005c*/ 	.word	0x00000000


	//----- nvinfo : EIATTR_REGCOUNT
	.align		4
.L_15:
        /*0060*/ 	.byte	0x04, 0x2f
        /*0062*/ 	.short	(.L_17 - .L_16)
	.align		4
.L_16:
        /*0064*/ 	.word	index@(_Z26nppiCompare_16u_C3R_kernelPKtiS0_iPhiii8NppCmpOp)
        /*0068*/ 	.word	0x0000000f


	//----- nvinfo : EIATTR_FRAME_SIZE
	.align		4
.L_17:
        /*006c*/ 	.byte	0x04, 0x11
        /*006e*/ 	.short	(.L_19 - .L_18)
	.align		4
.L_18:
        /*0070*/ 	.word	index@(_Z26nppiCompare_16u_C3R_kernelPKtiS0_iPhiii8NppCmpOp)
        /*0074*/ 	.word	0x00000000


	//----- nvinfo : EIATTR_REGCOUNT
	.align		4
.L_19:
        /*0078*/ 	.byte	0x04, 0x2f
        /*007a*/ 	.short	(.L_21 - .L_20)
	.align		4
.L_20:
        /*007c*/ 	.word	index@(_Z26nppiCompare_32f_C3R_kernelPKfiS0_iPhiii8NppCmpOp)
        /*0080*/ 	.word	0x0000000f


	//----- nvinfo : EIATTR_FRAME_SIZE
	.align		4
.L_21:
        /*0084*/ 	.byte	0x04, 0x11
        /*0086*/ 	.short	(.L_23 - .L_22)
	.align		4
.L_22:
        /*0088*/ 	.word	index@(_Z26nppiCompare_32f_C3R_kernelPKfiS0_iPhiii8NppCmpOp)
        /*008c*/ 	.word	0x00000000


	//----- nvinfo : EIATTR_REGCOUNT
	.align		4
.L_23:
        /*0090*/ 	.byte	0x04, 0x2f
        /*0092*/ 	.short	(.L_25 - .L_24)
	.align		4
.L_24:
        /*0094*/ 	.word	index@(_Z25nppiCompare_8u_C4R_kernelPKhiS0_iPhiii8NppCmpOp)
        /*0098*/ 	.word	0x0000000f


	//----- nvinfo : EIATTR_FRAME_SIZE
	.align		4
.L_25:
        /*009c*/ 	.byte	0x04, 0x11
        /*009e*/ 	.short	(.L_27 - .L_26)
	.align		4
.L_26:
        /*00a0*/ 	.word	index@(_Z25nppiCompare_8u_C4R_kernelPKhiS0_iPhiii8NppCmpOp)
        /*00a4*/ 	.word	0x00000000


	//----- nvinfo : EIATTR_REGCOUNT
	.align		4
.L_27:
        /*00a8*/ 	.byte	0x04, 0x2f
        /*00aa*/ 	.short	(.L_29 - .L_28)
	.align		4
.L_28:
        /*00ac*/ 	.word	index@(_Z26nppiCompare_16u_C4R_kernelPKtiS0_iPhiii8NppCmpOp)
        /*00b0*/ 	.word	0x0000000f


	//----- nvinfo : EIATTR_FRAME_SIZE
	.align		4
.L_29:
        /*00b4*/ 	.byte	0x04, 0x11
        /*00b6*/ 	.short	(.L_31 - .L_30)
	.align		4
.L_30:
        /*00b8*/ 	.word	index@(_Z26nppiCompare_16u_C4R_kernelPKtiS0_iPhiii8NppCmpOp)
        /*00bc*/ 	.word	0x00000000


	//----- nvinfo : EIATTR_REGCOUNT
	.align		4
.L_31:
        /*00c0*/ 	.byte	0x04, 0x2f
        /*00c2*/ 	.short	(.L_33 - .L_32)
	.align		4
.L_32:
        /*00c4*/ 	.word	index@(_Z26nppiCompare_32f_C4R_kernelPKfiS0_iPhiii8NppCmpOp)
        /*00c8*/ 	.word	0x0000000f


	//----- nvinfo : EIATTR_FRAME_SIZE
	.align		4
.L_33:
        /*00cc*/ 	.byte	0x04, 0x11
        /*00ce*/ 	.short	(.L_35 - .L_34)
	.align		4
.L_34:
        /*00d0*/ 	.word	index@(_Z26nppiCompare_32f_C4R_kernelPKfiS0_iPhiii8NppCmpOp)
        /*00d4*/ 	.word	0x00000000


	//----- nvinfo : EIATTR_MIN_STACK_SIZE
	.align		4
.L_35:
        /*00d8*/ 	.byte	0x04, 0x12
        /*00da*/ 	.short	(.L_37 - .L_36)
	.align		4
.L_36:
        /*00dc*/ 	.word	index@(_Z26nppiCompare_32f_C4R_kernelPKfiS0_iPhiii8NppCmpOp)
        /*00e0*/ 	.word	0x00000000


	//----- nvinfo : EIATTR_MIN_STACK_SIZE
	.align		4
.L_37:
        /*00e4*/ 	.byte	0x04, 0x12
        /*00e6*/ 	.short	(.L_39 - .L_38)
	.align		4
.L_38:
        /*00e8*/ 	.word	index@(_Z26nppiCompare_16u_C4R_kernelPKtiS0_iPhiii8NppCmpOp)
        /*00ec*/ 	.word	0x00000000


	//----- nvinfo : EIATTR_MIN_STACK_SIZE
	.align		4
.L_39:
        /*00f0*/ 	.byte	0x04, 0x12
        /*00f2*/ 	.short	(.L_41 - .L_40)
	.align		4
.L_40:
        /*00f4*/ 	.word	index@(_Z25nppiCompare_8u_C4R_kernelPKhiS0_iPhiii8NppCmpOp)
        /*00f8*/ 	.word	0x00000000


	//----- nvinfo : EIATTR_MIN_STACK_SIZE
	.align		4
.L_41:
        /*00fc*/ 	.byte	0x04, 0x12
        /*00fe*/ 	.short	(.L_43 - .L_42)
	.align		4
.L_42:
        /*0100*/ 	.word	index@(_Z26nppiCompare_32f_C3R_kernelPKfiS0_iPhiii8NppCmpOp)
        /*0104*/ 	.word	0x00000000


	//----- nvinfo : EIATTR_MIN_STACK_SIZE
	.align		4
.L_43:
        /*0108*/ 	.byte	0x04, 0x12
        /*010a*/ 	.short	(.L_45 - .L_44)
	.align		4
.L_44:
        /*010c*/ 	.word	index@(_Z26nppiCompare_16u_C3R_kernelPKtiS0_iPhiii8NppCmpOp)
        /*0110*/ 	.word	0x00000000


	//----- nvinfo : EIATTR_MIN_STACK_SIZE
	.align		4
.L_45:
        /*0114*/ 	.byte	0x04, 0x12
        /*0116*/ 	.short	(.L_47 - .L_46)
	.align		4
.L_46:
        /*0118*/ 	.word	index@(_Z25nppiCompare_8u_C3R_kernelPKhiS0_iPhiii8NppCmpOp)
        /*011c*/ 	.word	0x00000000


	//----- nvinfo : EIATTR_MIN_STACK_SIZE
	.align		4
.L_47:
        /*0120*/ 	.byte	0x04, 0x12
        /*0122*/ 	.short	(.L_49 - .L_48)
	.align		4
.L_48:
        /*0124*/ 	.word	index@(_Z26nppiCompare_32f_C1R_kernelPKfiS0_iPhiii8NppCmpOp)
        /*0128*/ 	.word	0x00000000


	//----- nvinfo : EIATTR_MIN_STACK_SIZE
	.align		4
.L_49:
        /*012c*/ 	.byte	0x04, 0x12
        /*012e*/ 	.short	(.L_51 - .L_50)
	.align		4
.L_50:
        /*0130*/ 	.word	index@(_Z26nppiCompare_16u_C1R_kernelPKtiS0_iPhiii8NppCmpOp)
        /*0134*/ 	.word	0x00000000


	//----- nvinfo : EIATTR_MIN_STACK_SIZE
	.align		4
.L_51:
        /*0138*/ 	.byte	0x04, 0x12
        /*013a*/ 	.short	(.L_53 - .L_52)
	.align		4
.L_52:
        /*013c*/ 	.word	index@(_Z25nppiCompare_8u_C1R_kernelPKhiS0_iPhiii8NppCmpOp)
        /*0140*/ 	.word	0x00000000
.L_53:


//--------------------- .nv.compat                --------------------------
	.section	.nv.compat,"",@"SHT_CUDA_COMPAT_INFO"
	.align	4
        /*0000*/ 	.byte	0x02, 0x09, 0x00, 0x00, 0x02, 0x02, 0x01, 0x00, 0x02, 0x05, 0x05, 0x00, 0x03, 0x07, 0x01, 0x01
        /*0010*/ 	.byte	0x02, 0x03, 0x00, 0x00, 0x02, 0x06, 0x01, 0x00, 0x04, 0x0b, 0x08, 0x00, 0x09, 0x00, 0x00, 0x00
        /*0020*/ 	.byte	0x00, 0x00, 0x00, 0x00


//--------------------- .nv.info._Z26nppiCompare_32f_C4R_kernelPKfiS0_iPhiii8NppCmpOp --------------------------
	.section	.nv.info._Z26nppiCompare_32f_C4R_kernelPKfiS0_iPhiii8NppCmpOp,"",@"SHT_CUDA_INFO"
	.sectionflags	@""
	.align	4


	//----- nvinfo : EIATTR_CUDA_API_VERSION
	.align		4
        /*0000*/ 	.byte	0x04, 0x37
        /*0002*/ 	.short	(.L_55 - .L_54)
.L_54:
        /*0004*/ 	.word	0x00000082


	//----- nvinfo : EIATTR_KPARAM_INFO
	.align		4
.L_55:
        /*0008*/ 	.byte	0x04, 0x17
        /*000a*/ 	.short	(.L_57 - .L_56)
.L_56:
        /*000c*/ 	.word	0x00000000
        /*0010*/ 	.short	0x0008
        /*0012*/ 	.short	0x0034
        /*0014*/ 	.byte	0x00, 0xf0, 0x11, 0x00


	//----- nvinfo : EIATTR_KPARAM_INFO
	.align		4
.L_57:
        /*0018*/ 	.byte	0x04, 0x17
        /*001a*/ 	.short	(.L_59 - .L_58)
.L_58:
        /*001c*/ 	.word	0x00000000
        /*0020*/ 	.short	0x0007
        /*0022*/ 	.short	0x0030
        /*0024*/ 	.byte	0x00, 0xf0, 0x11, 0x00


	//----- nvinfo : EIATTR_KPARAM_INFO
	.align		4
.L_59:
        /*0028*/ 	.byte	0x04, 0x17
        /*002a*/ 	.short	(.L_61 - .L_60)
.L_60:
        /*002c*/ 	.word	0x00000000
        /*0030*/ 	.short	0x0006
        /*0032*/ 	.short	0x002c
        /*0034*/ 	.byte	0x00, 0xf0, 0x11, 0x00


	//----- nvinfo : EIATTR_KPARAM_INFO
	.align		4
.L_61:
        /*0038*/ 	.byte	0x04, 0x17
        /*003a*/ 	.short	(.L_63 - .L_62)
.L_62:
        /*003c*/ 	.word	0x00000000
        /*0040*/ 	.short	0x0005
        /*0042*/ 	.short	0x0028
        /*0044*/ 	.byte	0x00, 0xf0, 0x11, 0x00


	//----- nvinfo : EIATTR_KPARAM_INFO
	.align		4
.L_63:
        /*0048*/ 	.byte	0x04, 0x17
        /*004a*/ 	.short	(.L_65 - .L_64)
.L_64:
        /*004c*/ 	.word	0x00000000
        /*0050*/ 	.short	0x0004
        /*0052*/ 	.short	0x0020
        /*0054*/ 	.byte	0x00, 0xf5, 0x21, 0x00


	//----- nvinfo : EIATTR_KPARAM_INFO
	.align		4
.L_65:
        /*0058*/ 	.byte	0x04, 0x17
        /*005a*/ 	.short	(.L_67 - .L_66)
.L_66:
        /*005c*/ 	.word	0x00000000
        /*0060*/ 	.short	0x0003
        /*0062*/ 	.short	0x0018
        /*0064*/ 	.byte	0x00, 0xf0, 0x11, 0x00


	//----- nvinfo : EIATTR_KPARAM_INFO
	.align		4
.L_67:
        /*0068*/ 	.byte	0x04, 0x17
        /*006a*/ 	.short	(.L_69 - .L_68)
.L_68:
        /*006c*/ 	.word	0x00000000
        /*0070*/ 	.short	0x0002
        /*0072*/ 	.short	0x0010
        /*0074*/ 	.byte	0x00, 0xf5, 0x21, 0x00


	//----- nvinfo : EIATTR_KPARAM_INFO
	.align		4
.L_69:
        /*0078*/ 	.byte	0x04, 0x17
        /*007a*/ 	.short	(.L_71 - .L_70)
.L_70:
        /*007c*/ 	.word	0x00000000
        /*0080*/ 	.short	0x0001
        /*0082*/ 	.short	0x0008
        /*0084*/ 	.byte	0x00, 0xf0, 0x11, 0x00


	//----- nvinfo : EIATTR_KPARAM_INFO
	.align		4
.L_71:
        /*0088*/ 	.byte	0x04, 0x17
        /*008a*/ 	.short	(.L_73 - .L_72)
.L_72:
        /*008c*/ 	.word	0x00000000
        /*0090*/ 	.short	0x0000
        /*0092*/ 	.short	0x0000
        /*0094*/ 	.byte	0x00, 0xf5, 0x21, 0x00


	//----- nvinfo : EIATTR_SPARSE_MMA_MASK
	.align		4
.L_73:
        /*0098*/ 	.byte	0x03, 0x50
        /*009a*/ 	.short	0x0000


	//----- nvinfo : EIATTR_MAXREG_COUNT
	.align		4
        /*009c*/ 	.byte	0x03, 0x1b
        /*009e*/ 	.short	0x00ff


	//----- nvinfo : EIATTR_MERCURY_ISA_VERSION
	.align		4
        /*00a0*/ 	.byte	0x03, 0x5f
        /*00a2*/ 	.short	0x0101


	//----- nvinfo : EIATTR_VRC_CTA_INIT_COUNT
	.align		4
        /*00a4*/ 	.byte	0x02, 0x4a
	.zero		1
	.zero		1


	//----- nvinfo : EIATTR_EXIT_INSTR_OFFSETS
	.align		4
        /*00a8*/ 	.byte	0x04, 0x1c
        /*00aa*/ 	.short	(.L_75 - .L_74)


	//   ....[0]....
.L_74:
        /*00ac*/ 	.word	0x000000d0


	//   ....[1]....
        /*00b0*/ 	.word	0x00000890


	//----- nvinfo : EIATTR_INDIRECT_BRANCH_TARGETS
	.align		4
.L_75:
        /*00b4*/ 	.byte	0x04, 0x34
        /*00b6*/ 	.short	(.L_77 - .L_76)


	//   ....[0]....
.L_76:
        /*00b8*/ 	.word	.L_x_57@srel
        /*00bc*/ 	.short	0x0
        /*00be*/ 	.short	0x0
        /*00c0*/ 	.word	0x3
        /*00c4*/ 	.word	.L_x_58@srel
        /*00c8*/ 	.word	.L_x_59@srel
        /*00cc*/ 	.word	.L_x_1@srel


	//   ....[1]....
        /*00d0*/ 	.word	.L_x_61@srel
        /*00d4*/ 	.short	0x0
        /*00d6*/ 	.short	0x0
        /*00d8*/ 	.word	0x4
        /*00dc*/ 	.word	.L_x_62@srel
        /*00e0*/ 	.word	.L_x_63@srel
        /*00e4*/ 	.word	.L_x_64@srel
        /*00e8*/ 	.word	.L_x_1@srel


	//   ....[2]....
        /*00ec*/ 	.word	.L_x_66@srel
        /*00f0*/ 	.short	0x0
        /*00f2*/ 	.short	0x0
        /*00f4*/ 	.word	0x3
        /*00f8*/ 	.word	.L_x_67@srel
        /*00fc*/ 	.word	.L_x_68@srel
        /*0100*/ 	.word	.L_x_3@srel


	//   ....[3]....
        /* <DEDUP_REMOVED lines=8> */


	//   ....[4]....
        /*0120*/ 	.word	.L_x_75@srel
        /*0124*/ 	.short	0x0
        /*0126*/ 	.short	0x0
        /*0128*/ 	.word	0x3
        /*012c*/ 	.word	.L_x_76@srel
        /*0130*/ 	.word	.L_x_77@srel
        /*0134*/ 	.word	.L_x_5@srel


	//   ....[5]....
        /* <DEDUP_REMOVED lines=8> */


	//   ....[6]....
        /*0154*/ 	.word	.L_x_84@srel
        /*0158*/ 	.short	0x0
        /*015a*/ 	.short	0x0
        /*015c*/ 	.word	0x3
        /*0160*/ 	.word	.L_x_85@srel
        /*0164*/ 	.word	.L_x_86@srel
        /*0168*/ 	.word	.L_x_7@srel


	//   ....[7]....
        /* <DEDUP_REMOVED lines=8> */


	//----- nvinfo : EIATTR_CBANK_PARAM_SIZE
	.align		4
.L_77:
        /*0188*/ 	.byte	0x03, 0x19
        /*018a*/ 	.short	0x0038


	//----- nvinfo : EIATTR_PARAM_CBANK
	.align		4
        /*018c*/ 	.byte	0x04, 0x0a
        /*018e*/ 	.short	(.L_79 - .L_78)
	.align		4
.L_78:
        /*0190*/ 	.word	index@(.nv.constant0._Z26nppiCompare_32f_C4R_kernelPKfiS0_iPhiii8NppCmpOp)
        /*0194*/ 	.short	0x0380
        /*0196*/ 	.short	0x0038


	//----- nvinfo : EIATTR_SW_WAR
	.align		4
.L_79:
        /*0198*/ 	.byte	0x04, 0x36
        /*019a*/ 	.short	(.L_81 - .L_80)
.L_80:
        /*019c*/ 	.word	0x00000008
.L_81:


//--------------------- .nv.info._Z26nppiCompare_16u_C4R_kernelPKtiS0_iPhiii8NppCmpOp --------------------------
	.section	.nv.info._Z26nppiCompare_16u_C4R_kernelPKtiS0_iPhiii8NppCmpOp,"",@"SHT_CUDA_INFO"
	.sectionflags	@""
	.align	4


	//----- nvinfo : EIATTR_CUDA_API_VERSION
	.align		4
        /*0000*/ 	.byte	0x04, 0x37
        /*0002*/ 	.short	(.L_83 - .L_82)
.L_82:
        /*0004*/ 	.word	0x00000082


	//----- nvinfo : EIATTR_KPARAM_INFO
	.align		4
.L_83:
        /*0008*/ 	.byte	0x04, 0x17
        /*000a*/ 	.short	(.L_85 - .L_84)
.L_84:
        /*000c*/ 	.word	0x00000000
        /*0010*/ 	.short	0x0008
        /*0012*/ 	.short	0x0034
        /*0014*/ 	.byte	0x00, 0xf0, 0x11, 0x00


	//----- nvinfo : EIATTR_KPARAM_INFO
	.align		4
.L_85:
        /*0018*/ 	.byte	0x04, 0x17
        /*001a*/ 	.short	(.L_87 - .L_86)
.L_86:
        /*001c*/ 	.word	0x00000000
        /*0020*/ 	.short	0x0007
        /*0022*/ 	.short	0x0030
        /*0024*/ 	.byte	0x00, 0xf0, 0x11, 0x00


	//----- nvinfo : EIATTR_KPARAM_INFO
	.align		4
.L_87:
        /*0028*/ 	.byte	0x04, 0x17
        /*002a*/ 	.short	(.L_89 - .L_88)
.L_88:
        /*002c*/ 	.word	0x00000000
        /*0030*/ 	.short	0x0006
        /*0032*/ 	.short	0x002c
        /*0034*/ 	.byte	0x00, 0xf0, 0x11, 0x00


	//----- nvinfo : EIATTR_KPARAM_INFO
	.align		4
.L_89:
        /*0038*/ 	.byte	0x04, 0x17
        /*003a*/ 	.short	(.L_91 - .L_90)
.L_90:
        /*003c*/ 	.word	0x00000000
        /*0040*/ 	.short	0x0005
        /*0042*/ 	.short	0x0028
        /*0044*/ 	.byte	0x00, 0xf0, 0x11, 0x00


	//----- nvinfo : EIATTR_KPARAM_INFO
	.align		4
.L_91:
        /*0048*/ 	.byte	0x04, 0x17
        /*004a*/ 	.short	(.L_93 - .L_92)
.L_92:
        /*004c*/ 	.word	0x00000000
        /*0050*/ 	.short	0x0004
        /*0052*/ 	.short	0x0020
        /*0054*/ 	.byte	0x00, 0xf5, 0x21, 0x00


	//----- nvinfo : EIATTR_KPARAM_INFO
	.align		4
.L_93:
        /*0058*/ 	.byte	0x04, 0x17
        /*005a*/ 	.short	(.L_95 - .L_94)
.L_94:
        /*005c*/ 	.word	0x00000000
        /*0060*/ 	.short	0x0003
        /*0062*/ 	.short	0x0018
        /*0064*/ 	.byte	0x00, 0xf0, 0x11, 0x00


	//----- nvinfo : EIATTR_KPARAM_INFO
	.align		4
.L_95:
        /*0068*/ 	.byte	0x04, 0x17
        /*006a*/ 	.short	(.L_97 - .L_96)
.L_96:
        /*006c*/ 	.word	0x00000000
        /*0070*/ 	.short	0x0002
        /*0072*/ 	.short	0x0010
        /*0074*/ 	.byte	0x00, 0xf5, 0x21, 0x00


	//----- nvinfo : EIATTR_KPARAM_INFO
	.align		4
.L_97:
        /*0078*/ 	.byte	0x04, 0x17
        /*007a*/ 	.short	(.L_99 - .L_98)
.L_98:
        /*007c*/ 	.word	0x00000000
        /*0080*/ 	.short	0x0001
        /*0082*/ 	.short	0x0008
        /*0084*/ 	.byte	0x00, 0xf0, 0x11, 0x00


	//----- nvinfo : EIATTR_KPARAM_INFO
	.align		4
.L_99:
        /*0088*/ 	.byte	0x04, 0x17
        /*008a*/ 	.short	(.L_101 - .L_100)
.L_100:
        /*008c*/ 	.word	0x00000000
        /*0090*/ 	.short	0x0000
        /*0092*/ 	.short	0x0000
        /*0094*/ 	.byte	0x00, 0xf5, 0x21, 0x00


	//----- nvinfo : EIATTR_SPARSE_MMA_MASK
	.align		4
.L_101:
        /*0098*/ 	.byte	0x03, 0x50
        /*009a*/ 	.short	0x0000


	//----- nvinfo : EIATTR_MAXREG_COUNT
	.align		4
        /*009c*/ 	.byte	0x03, 0x1b
        /*009e*/ 	.short	0x00ff


	//----- nvinfo : EIATTR_MERCURY_ISA_VERSION
	.align		4
        /*00a0*/ 	.byte	0x03, 0x5f
        /*00a2*/ 	.short	0x0101


	//----- nvinfo : EIATTR_VRC_CTA_INIT_COUNT
	.align		4
        /*00a4*/ 	.byte	0x02, 0x4a
	.zero		1
	.zero		1


	//----- nvinfo : EIATTR_EXIT_INSTR_OFFSETS
	.align		4
        /*00a8*/ 	.byte	0x04, 0x1c
        /*00aa*/ 	.short	(.L_103 - .L_102)


	//   ....[0]....
.L_102:
        /*00ac*/ 	.word	0x000000d0


	//   ....[1]....
        /*00b0*/ 	.word	0x00000910


	//----- nvinfo : EIATTR_INDIRECT_BRANCH_TARGETS
	.align		4
.L_103:
        /*00b4*/ 	.byte	0x04, 0x34
        /*00b6*/ 	.short	(.L_105 - .L_104)


	//   ....[0]....
.L_104:
        /*00b8*/ 	.word	.L_x_93@srel
        /*00bc*/ 	.short	0x0
        /*00be*/ 	.short	0x0
        /*00c0*/ 	.word	0x3
        /*00c4*/ 	.word	.L_x_94@srel
        /*00c8*/ 	.word	.L_x_95@srel
        /*00cc*/ 	.word	.L_x_10@srel


	//   ....[1]....
        /* <DEDUP_REMOVED lines=8> */


	//   ....[2]....
        /*00ec*/ 	.word	.L_x_102@srel
        /*00f0*/ 	.short	0x0
        /*00f2*/ 	.short	0x0
        /*00f4*/ 	.word	0x3
        /*00f8*/ 	.word	.L_x_103@srel
        /*00fc*/ 	.word	.L_x_104@srel
        /*0100*/ 	.word	.L_x_12@srel


	//   ....[3]....
        /* <DEDUP_REMOVED lines=8> */


	//   ....[4]....
        /*0120*/ 	.word	.L_x_111@srel
        /*0124*/ 	.short	0x0
        /*0126*/ 	.short	0x0
        /*0128*/ 	.word	0x3
        /*012c*/ 	.word	.L_x_112@srel
        /*0130*/ 	.word	.L_x_113@srel
        /*0134*/ 	.word	.L_x_14@srel


	//   ....[5]....
        /* <DEDUP_REMOVED lines=8> */


	//   ....[6]....
        /*0154*/ 	.word	.L_x_120@srel
        /*0158*/ 	.short	0x0
        /*015a*/ 	.short	0x0
        /*015c*/ 	.word	0x3
        /*0160*/ 	.word	.L_x_121@srel
        /*0164*/ 	.word	.L_x_122@srel
        /*0168*/ 	.word	.L_x_16@srel


	//   ....[7]....
        /* <DEDUP_REMOVED lines=8> */


	//----- nvinfo : EIATTR_CBANK_PARAM_SIZE
	.align		4
.L_105:
        /*0188*/ 	.byte	0x03, 0x19
        /*018a*/ 	.short	0x0038


	//----- nvinfo : EIATTR_PARAM_CBANK
	.align		4
        /*018c*/ 	.byte	0x04, 0x0a
        /*018e*/ 	.short	(.L_107 - .L_106)
	.align		4
.L_106:
        /*0190*/ 	.word	index@(.nv.constant0._Z26nppiCompare_16u_C4R_kernelPKtiS0_iPhiii8NppCmpOp)
        /*0194*/ 	.short	0x0380
        /*0196*/ 	.short	0x0038


	//----- nvinfo : EIATTR_SW_WAR
	.align		4
.L_107:
        /*0198*/ 	.byte	0x04, 0x36
        /*019a*/ 	.short	(.L_109 - .L_108)
.L_108:
        /*019c*/ 	.word	0x00000008
.L_109:


//--------------------- .nv.info._Z25nppiCompare_8u_C4R_kernelPKhiS0_iPhiii8NppCmpOp --------------------------
	.section	.nv.info._Z25nppiCompare_8u_C4R_kernelPKhiS0_iPhiii8NppCmpOp,"",@"SHT_CUDA_INFO"
	.sectionflags	@""
	.align	4


	//----- nvinfo : EIATTR_CUDA_API_VERSION
	.align		4
        /*0000*/ 	.byte	0x04, 0x37
        /*0002*/ 	.short	(.L_111 - .L_110)
.L_110:
        /*0004*/ 	.word	0x00000082


	//----- nvinfo : EIATTR_KPARAM_INFO
	.align		4
.L_111:
        /*0008*/ 	.byte	0x04, 0x17
        /*000a*/ 	.short	(.L_113 - .L_112)
.L_112:
        /*000c*/ 	.word	0x00000000
        /*0010*/ 	.short	0x0008
        /*0012*/ 	.short	0x0034
        /*0014*/ 	.byte	0x00, 0xf0, 0x11, 0x00


	//----- nvinfo : EIATTR_KPARAM_INFO
	.align		4
.L_113:
        /*0018*/ 	.byte	0x04, 0x17
        /*001a*/ 	.short	(.L_115 - .L_114)
.L_114:
        /*001c*/ 	.word	0x00000000
        /*0020*/ 	.short	0x0007
        /*0022*/ 	.short	0x0030
        /*0024*/ 	.byte	0x00, 0xf0, 0x11, 0x00


	//----- nvinfo : EIATTR_KPARAM_INFO
	.align		4
.L_115:
        /*0028*/ 	.byte	0x04, 0x17
        /*002a*/ 	.short	(.L_117 - .L_116)
.L_116:
        /*002c*/ 	.word	0x00000000
        /*0030*/ 	.short	0x0006
        /*0032*/ 	.short	0x002c
        /*0034*/ 	.byte	0x00, 0xf0, 0x11, 0x00


	//----- nvinfo : EIATTR_KPARAM_INFO
	.align		4
.L_117:
        /*0038*/ 	.byte	0x04, 0x17
        /*003a*/ 	.short	(.L_119 - .L_118)
.L_118:
        /*003c*/ 	.word	0x00000000
        /*0040*/ 	.short	0x0005
        /*0042*/ 	.short	0x0028
        /*0044*/ 	.byte	0x00, 0xf0, 0x11, 0x00


	//----- nvinfo : EIATTR_KPARAM_INFO
	.align		4
.L_119:
        /*0048*/ 	.byte	0x04, 0x17
        /*004a*/ 	.short	(.L_121 - .L_120)
.L_120:
        /*004c*/ 	.word	0x00000000
        /*0050*/ 	.short	0x0004
        /*0052*/ 	.short	0x0020
        /*0054*/ 	.byte	0x00, 0xf5, 0x21, 0x00


	//----- nvinfo : EIATTR_KPARAM_INFO
	.align		4
.L_121:
        /*0058*/ 	.byte	0x04, 0x17
        /*005a*/ 	.short	(.L_123 - .L_122)
.L_122:
        /*005c*/ 	.word	0x00000000
        /*0060*/ 	.short	0x0003
        /*0062*/ 	.short	0x0018
        /*0064*/ 	.byte	0x00, 0xf0, 0x11, 0x00


	//----- nvinfo : EIATTR_KPARAM_INFO
	.align		4
.L_123:
        /*0068*/ 	.byte	0x04, 0x17
        /*006a*/ 	.short	(.L_125 - .L_124)
.L_124:
        /*006c*/ 	.word	0x00000000
        /*0070*/ 	.short	0x0002
        /*0072*/ 	.short	0x0010
        /*0074*/ 	.byte	0x00, 0xf5, 0x21, 0x00


	//----- nvinfo : EIATTR_KPARAM_INFO
	.align		4
.L_125:
        /*0078*/ 	.byte	0x04, 0x17
        /*007a*/ 	.short	(.L_127 - .L_126)
.L_126:
        /*007c*/ 	.word	0x00000000
        /*0080*/ 	.short	0x0001
        /*0082*/ 	.short	0x0008
        /*0084*/ 	.byte	0x00, 0xf0, 0x11, 0x00


	//----- nvinfo : EIATTR_KPARAM_INFO
	.align		4
.L_127:
        /*0088*/ 	.byte	0x04, 0x17
        /*008a*/ 	.short	(.L_129 - .L_128)
.L_128:
        /*008c*/ 	.word	0x00000000
        /*0090*/ 	.short	0x0000
        /*0092*/ 	.short	0x0000
        /*0094*/ 	.byte	0x00, 0xf5, 0x21, 0x00


	//----- nvinfo : EIATTR_SPARSE_MMA_MASK
	.align		4
.L_129:
        /*0098*/ 	.byte	0x03, 0x50
        /*009a*/ 	.short	0x0000


	//----- nvinfo : EIATTR_MAXREG_COUNT
	.align		4
        /*009c*/ 	.byte	0x03, 0x1b
        /*009e*/ 	.short	0x00ff


	//----- nvinfo : EIATTR_MERCURY_ISA_VERSION
	.align		4
        /*00a0*/ 	.byte	0x03, 0x5f
        /*00a2*/ 	.short	0x0101


	//----- nvinfo : EIATTR_VRC_CTA_INIT_COUNT
	.align		4
        /*00a4*/ 	.byte	0x02, 0x4a
	.zero		1
	.zero		1


	//----- nvinfo : EIATTR_EXIT_INSTR_OFFSETS
	.align		4
        /*00a8*/ 	.byte	0x04, 0x1c
        /*00aa*/ 	.short	(.L_131 - .L_130)


	//   ....[0]....
.L_130:
        /*00ac*/ 	.word	0x000000d0


	//   ....[1]....
        /*00b0*/ 	.word	0x000008a0


	//----- nvinfo : EIATTR_INDIRECT_BRANCH_TARGETS
	.align		4
.L_131:
        /*00b4*/ 	.byte	0x04, 0x34
        /*00b6*/ 	.short	(.L_133 - .L_132)


	//   ....[0]....
.L_132:
        /*00b8*/ 	.word	.L_x_129@srel
        /*00bc*/ 	.short	0x0
        /*00be*/ 	.short	0x0
        /*00c0*/ 	.word	0x3
        /*00c4*/ 	.word	.L_x_130@srel
        /*00c8*/ 	.word	.L_x_131@srel
        /*00cc*/ 	.word	.L_x_19@srel


	//   ....[1]....
        /* <DEDUP_REMOVED lines=8> */


	//   ....[2]....
        /*00ec*/ 	.word	.L_x_138@srel
        /*00f0*/ 	.short	0x0
        /*00f2*/ 	.short	0x0
        /*00f4*/ 	.word	0x3
        /*00f8*/ 	.word	.L_x_139@srel
        /*00fc*/ 	.word	.L_x_140@srel
        /*0100*/ 	.word	.L_x_21@srel


	//   ....[3]....
        /* <DEDUP_REMOVED lines=8> */


	//   ....[4]....
        /*0120*/ 	.word	.L_x_147@srel
        /*0124*/ 	.short	0x0
        /*0126*/ 	.short	0x0
        /*0128*/ 	.word	0x3
        /*012c*/ 	.word	.L_x_148@srel
        /*0130*/ 	.word	.L_x_149@srel
        /*0134*/ 	.word	.L_x_23@srel


	//   ....[5]....
        /* <DEDUP_REMOVED lines=8> */


	//   ....[6]....
        /*0154*/ 	.word	.L_x_156@srel
        /*0158*/ 	.short	0x0
        /*015a*/ 	.short	0x0
        /*015c*/ 	.word	0x3
        /*0160*/ 	.word	.L_x_157@srel
        /*0164*/ 	.word	.L_x_158@srel
        /*0168*/ 	.word	.L_x_25@srel


	//   ....[7]....
        /* <DEDUP_REMOVED lines=8> */


	//----- nvinfo : EIATTR_CBANK_PARAM_SIZE
	.align		4
.L_133:
        /*0188*/ 	.byte	0x03, 0x19
        /*018a*/ 	.short	0x0038


	//----- nvinfo : EIATTR_PARAM_CBANK
	.align		4
        /*018c*/ 	.byte	0x04, 0x0a
        /*018e*/ 	.short	(.L_135 - .L_134)
	.align		4
.L_134:
        /*0190*/ 	.word	index@(.nv.constant0._Z25nppiCompare_8u_C4R_kernelPKhiS0_iPhiii8NppCmpOp)
        /*0194*/ 	.short	0x0380
        /*0196*/ 	.short	0x0038


	//----- nvinfo : EIATTR_SW_WAR
	.align		4
.L_135:
        /*0198*/ 	.byte	0x04, 0x36
        /*019a*/ 	.short	(.L_137 - .L_136)
.L_136:
        /*019c*/ 	.word	0x00000008
.L_137:


//--------------------- .nv.info._Z26nppiCompare_32f_C3R_kernelPKfiS0_iPhiii8NppCmpOp --------------------------
	.section	.nv.info._Z26nppiCompare_32f_C3R_kernelPKfiS0_iPhiii8NppCmpOp,"",@"SHT_CUDA_INFO"
	.sectionflags	@""
	.align	4


	//----- nvinfo : EIATTR_CUDA_API_VERSION
	.align		4
        /*0000*/ 	.byte	0x04, 0x37
        /*0002*/ 	.short	(.L_139 - .L_138)
.L_138:
        /*0004*/ 	.word	0x00000082


	//----- nvinfo : EIATTR_KPARAM_INFO
	.align		4
.L_139:
        /*0008*/ 	.byte	0x04, 0x17
        /*000a*/ 	.short	(.L_141 - .L_140)
.L_140:
        /*000c*/ 	.word	0x00000000
        /*0010*/ 	.short	0x0008
        /*0012*/ 	.short	0x0034
        /*0014*/ 	.byte	0x00, 0xf0, 0x11, 0x00


	//----- nvinfo : EIATTR_KPARAM_INFO
	.align		4
.L_141:
        /*0018*/ 	.byte	0x04, 0x17
        /*001a*/ 	.short	(.L_143 - .L_142)
.L_142:
        /*001c*/ 	.word	0x00000000
        /*0020*/ 	.short	0x0007
        /*0022*/ 	.short	0x0030
        /*0024*/ 	.byte	0x00, 0xf0, 0x11, 0x00


	//----- nvinfo : EIATTR_KPARAM_INFO
	.align		4
.L_143:
        /*0028*/ 	.byte	0x04, 0x17
        /*002a*/ 	.short	(.L_145 - .L_144)
.L_144:
        /*002c*/ 	.word	0x00000000
        /*0030*/ 	.short	0x0006
        /*0032*/ 	.short	0x002c
        /*0034*/ 	.byte	0x00, 0xf0, 0x11, 0x00


	//----- nvinfo : EIATTR_KPARAM_INFO
	.align		4
.L_145:
        /*0038*/ 	.byte	0x04, 0x17
        /*003a*/ 	.short	(.L_147 - .L_146)
.L_146:
        /*003c*/ 	.word	0x00000000
        /*0040*/ 	.short	0x0005
        /*0042*/ 	.short	0x0028
        /*0044*/ 	.byte	0x00, 0xf0, 0x11, 0x00


	//----- nvinfo : EIATTR_KPARAM_INFO
	.align		4
.L_147:
        /*0048*/ 	.byte	0x04, 0x17
        /*004a*/ 	.short	(.L_149 - .L_148)
.L_148:
        /*004c*/ 	.word	0x00000000
        /*0050*/ 	.short	0x0004
        /*0052*/ 	.short	0x0020
        /*0054*/ 	.byte	0x00, 0xf5, 0x21, 0x00


	//----- nvinfo : EIATTR_KPARAM_INFO
	.align		4
.L_149:
        /*0058*/ 	.byte	0x04, 0x17
        /*005a*/ 	.short	(.L_151 - .L_150)
.L_150:
        /*005c*/ 	.word	0x00000000
        /*0060*/ 	.short	0x0003
        /*0062*/ 	.short	0x0018
        /*0064*/ 	.byte	0x00, 0xf0, 0x11, 0x00


	//----- nvinfo : EIATTR_KPARAM_INFO
	.align		4
.L_151:
        /*0068*/ 	.byte	0x04, 0x17
        /*006a*/ 	.short	(.L_153 - .L_152)
.L_152:
        /*006c*/ 	.word	0x00000000
        /*0070*/ 	.short	0x0002
        /*0072*/ 	.short	0x0010
        /*0074*/ 	.byte	0x00, 0xf5, 0x21, 0x00


	//----- nvinfo : EIATTR_KPARAM_INFO
	.align		4
.L_153:
        /*0078*/ 	.byte	0x04, 0x17
        /*007a*/ 	.short	(.L_155 - .L_154)
.L_154:
        /*007c*/ 	.word	0x00000000
        /*0080*/ 	.short	0x0001
        /*0082*/ 	.short	0x0008
        /*0084*/ 	.byte	0x00, 0xf0, 0x11, 0x00


	//----- nvinfo : EIATTR_KPARAM_INFO
	.align		4
.L_155:
        /*0088*/ 	.byte	0x04, 0x17
        /*008a*/ 	.short	(.L_157 - .L_156)
.L_156:
        /*008c*/ 	.word	0x00000000
        /*0090*/ 	.short	0x0000
        /*0092*/ 	.short	0x0000
        /*0094*/ 	.byte	0x00, 0xf5, 0x21, 0x00


	//----- nvinfo : EIATTR_SPARSE_MMA_MASK
	.align		4
.L_157:
        /*0098*/ 	.byte	0x03, 0x50
        /*009a*/ 	.short	0x0000


	//----- nvinfo : EIATTR_MAXREG_COUNT
	.align		4
        /*009c*/ 	.byte	0x03, 0x1b
        /*009e*/ 	.short	0x00ff


	//----- nvinfo : EIATTR_MERCURY_ISA_VERSION
	.align		4
        /*00a0*/ 	.byte	0x03, 0x5f
        /*00a2*/ 	.short	0x0101


	//----- nvinfo : EIATTR_VRC_CTA_INIT_COUNT
	.align		4
        /*00a4*/ 	.byte	0x02, 0x4a
	.zero		1
	.zero		1


	//----- nvinfo : EIATTR_EXIT_INSTR_OFFSETS
	.align		4
        /*00a8*/ 	.byte	0x04, 0x1c
        /*00aa*/ 	.short	(.L_159 - .L_158)


	//   ....[0]....
.L_158:
        /*00ac*/ 	.word	0x000000d0


	//   ....[1]....
        /*00b0*/ 	.word	0x00000700


	//----- nvinfo : EIATTR_INDIRECT_BRANCH_TARGETS
	.align		4
.L_159:
        /*00b4*/ 	.byte	0x04, 0x34
        /*00b6*/ 	.short	(.L_161 - .L_160)


	//   ....[0]....
.L_160:
        /*00b8*/ 	.word	.L_x_165@srel
        /*00bc*/ 	.short	0x0
        /*00be*/ 	.short	0x0
        /*00c0*/ 	.word	0x3
        /*00c4*/ 	.word	.L_x_166@srel
        /*00c8*/ 	.word	.L_x_167@srel
        /*00cc*/ 	.word	.L_x_28@srel


	//   ....[1]....
        /* <DEDUP_REMOVED lines=8> */


	//   ....[2]....
        /*00ec*/ 	.word	.L_x_174@srel
        /*00f0*/ 	.short	0x0
        /*00f2*/ 	.short	0x0
        /*00f4*/ 	.word	0x3
        /*00f8*/ 	.word	.L_x_175@srel
        /*00fc*/ 	.word	.L_x_176@srel
        /*0100*/ 	.word	.L_x_30@srel


	//   ....[3]....
        /* <DEDUP_REMOVED lines=8> */


	//   ....[4]....
        /*0120*/ 	.word	.L_x_183@srel
        /*0124*/ 	.short	0x0
        /*0126*/ 	.short	0x0
        /*0128*/ 	.word	0x3
        /*012c*/ 	.word	.L_x_184@srel
        /*0130*/ 	.word	.L_x_185@srel
        /*0134*/ 	.word	.L_x_32@srel


	//   ....[5]....
        /* <DEDUP_REMOVED lines=8> */


	//----- nvinfo : EIATTR_CBANK_PARAM_SIZE
	.align		4
.L_161:
        /*0154*/ 	.byte	0x03, 0x19
        /*0156*/ 	.short	0x0038


	//----- nvinfo : EIATTR_PARAM_CBANK
	.align		4
        /*0158*/ 	.byte	0x04, 0x0a
        /*015a*/ 	.short	(.L_163 - .L_162)
	.align		4
.L_162:
        /*015c*/ 	.word	index@(.nv.constant0._Z26nppiCompare_32f_C3R_kernelPKfiS0_iPhiii8NppCmpOp)
        /*0160*/ 	.short	0x0380
        /*0162*/ 	.short	0x0038


	//----- nvinfo : EIATTR_SW_WAR
	.align		4
.L_163:
        /*0164*/ 	.byte	0x04, 0x36
        /*0166*/ 	.short	(.L_165 - .L_164)
.L_164:
        /*0168*/ 	.word	0x00000008
.L_165:


//--------------------- .nv.info._Z26nppiCompare_16u_C3R_kernelPKtiS0_iPhiii8NppCmpOp --------------------------
	.section	.nv.info._Z26nppiCompare_16u_C3R_kernelPKtiS0_iPhiii8NppCmpOp,"",@"SHT_CUDA_INFO"
	.sectionflags	@""
	.align	4


	//----- nvinfo : EIATTR_CUDA_API_VERSION
	.align		4
        /*0000*/ 	.byte	0x04, 0x37
        /*0002*/ 	.short	(.L_167 - .L_166)
.L_166:
        /*0004*/ 	.word	0x00000082


	//----- nvinfo : EIATTR_KPARAM_INFO
	.align		4
.L_167:
        /*0008*/ 	.byte	0x04, 0x17
        /*000a*/ 	.short	(.L_169 - .L_168)
.L_168:
        /*000c*/ 	.word	0x00000000
        /*0010*/ 	.short	0x0008
        /*0012*/ 	.short	0x0034
        /*0014*/ 	.byte	0x00, 0xf0, 0x11, 0x00


	//----- nvinfo : EIATTR_KPARAM_INFO
	.align		4
.L_169:
        /*0018*/ 	.byte	0x04, 0x17
        /*001a*/ 	.short	(.L_171 - .L_170)
.L_170:
        /*001c*/ 	.word	0x00000000
        /*0020*/ 	.short	0x0007
        /*0022*/ 	.short	0x0030
        /*0024*/ 	.byte	0x00, 0xf0, 0x11, 0x00


	//----- nvinfo : EIATTR_KPARAM_INFO
	.align		4
.L_171:
        /*0028*/ 	.byte	0x04, 0x17
        /*002a*/ 	.short	(.L_173 - .L_172)
.L_172:
        /*002c*/ 	.word	0x00000000
        /*0030*/ 	.short	0x0006
        /*0032*/ 	.short	0x002c
        /*0034*/ 	.byte	0x00, 0xf0, 0x11, 0x00


	//----- nvinfo : EIATTR_KPARAM_INFO
	.align		4
.L_173:
        /*0038*/ 	.byte	0x04, 0x17
        /*003a*/ 	.short	(.L_175 - .L_174)
.L_174:
        /*003c*/ 	.word	0x00000000
        /*0040*/ 	.short	0x0005
        /*0042*/ 	.short	0x0028
        /*0044*/ 	.byte	0x00, 0xf0, 0x11, 0x00


	//----- nvinfo : EIATTR_KPARAM_INFO
	.align		4
.L_175:
        /*0048*/ 	.byte	0x04, 0x17
        /*004a*/ 	.short	(.L_177 - .L_176)
.L_176:
        /*004c*/ 	.word	0x00000000
        /*0050*/ 	.short	0x0004
        /*0052*/ 	.short	0x0020
        /*0054*/ 	.byte	0x00, 0xf5, 0x21, 0x00


	//----- nvinfo : EIATTR_KPARAM_INFO
	.align		4
.L_177:
        /*0058*/ 	.byte	0x04, 0x17
        /*005a*/ 	.short	(.L_179 - .L_178)
.L_178:
        /*005c*/ 	.word	0x00000000
        /*0060*/ 	.short	0x0003
        /*0062*/ 	.short	0x0018
        /*0064*/ 	.byte	0x00, 0xf0, 0x11, 0x00


	//----- nvinfo : EIATTR_KPARAM_INFO
	.align		4
.L_179:
        /*0068*/ 	.byte	0x04, 0x17
        /*006a*/ 	.short	(.L_181 - .L_180)
.L_180:
        /*006c*/ 	.word	0x00000000
        /*0070*/ 	.short	0x0002
        /*0072*/ 	.short	0x0010
        /*0074*/ 	.byte	0x00, 0xf5, 0x21, 0x00


	//----- nvinfo : EIATTR_KPARAM_INFO
	.align		4
.L_181:
        /*0078*/ 	.byte	0x04, 0x17
        /*007a*/ 	.short	(.L_183 - .L_182)
.L_182:
        /*007c*/ 	.word	0x00000000
        /*0080*/ 	.short	0x0001
        /*0082*/ 	.short	0x0008
        /*0084*/ 	.byte	0x00, 0xf0, 0x11, 0x00


	//----- nvinfo : EIATTR_KPARAM_INFO
	.align		4
.L_183:
        /*0088*/ 	.byte	0x04, 0x17
        /*008a*/ 	.short	(.L_185 - .L_184)
.L_184:
        /*008c*/ 	.word	0x00000000
        /*0090*/ 	.short	0x0000
        /*0092*/ 	.short	0x0000
        /*0094*/ 	.byte	0x00, 0xf5, 0x21, 0x00


	//----- nvinfo : EIATTR_SPARSE_MMA_MASK
	.align		4
.L_185:
        /*0098*/ 	.byte	0x03, 0x50
        /*009a*/ 	.short	0x0000


	//----- nvinfo : EIATTR_MAXREG_COUNT
	.align		4
        /*009c*/ 	.byte	0x03, 0x1b
        /*009e*/ 	.short	0x00ff


	//----- nvinfo : EIATTR_MERCURY_ISA_VERSION
	.align		4
        /*00a0*/ 	.byte	0x03, 0x5f
        /*00a2*/ 	.short	0x0101


	//----- nvinfo : EIATTR_VRC_CTA_INIT_COUNT
	.align		4
        /*00a4*/ 	.byte	0x02, 0x4a
	.zero		1
	.zero		1


	//----- nvinfo : EIATTR_EXIT_INSTR_OFFSETS
	.align		4
        /*00a8*/ 	.byte	0x04, 0x1c
        /*00aa*/ 	.short	(.L_187 - .L_186)


	//   ....[0]....
.L_186:
        /*00ac*/ 	.word	0x000000d0


	//   ....[1]....
        /*00b0*/ 	.word	0x00000760


	//----- nvinfo : EIATTR_INDIRECT_BRANCH_TARGETS
	.align		4
.L_187:
        /*00b4*/ 	.byte	0x04, 0x34
        /*00b6*/ 	.short	(.L_189 - .L_188)


	//   ....[0]....
.L_188:
        /*00b8*/ 	.word	.L_x_192@srel
        /*00bc*/ 	.short	0x0
        /*00be*/ 	.short	0x0
        /*00c0*/ 	.word	0x3
        /*00c4*/ 	.word	.L_x_193@srel
        /*00c8*/ 	.word	.L_x_194@srel
        /*00cc*/ 	.word	.L_x_35@srel


	//   ....[1]....
        /* <DEDUP_REMOVED lines=8> */


	//   ....[2]....
        /*00ec*/ 	.word	.L_x_201@srel
        /*00f0*/ 	.short	0x0
        /*00f2*/ 	.short	0x0
        /*00f4*/ 	.word	0x3
        /*00f8*/ 	.word	.L_x_202@srel
        /*00fc*/ 	.word	.L_x_203@srel
        /*0100*/ 	.word	.L_x_37@srel


	//   ....[3]....
        /* <DEDUP_REMOVED lines=8> */


	//   ....[4]....
        /*0120*/ 	.word	.L_x_210@srel
        /*0124*/ 	.short	0x0
        /*0126*/ 	.short	0x0
        /*0128*/ 	.word	0x3
        /*012c*/ 	.word	.L_x_211@srel
        /*0130*/ 	.word	.L_x_212@srel
        /*0134*/ 	.word	.L_x_39@srel


	//   ....[5]....
        /* <DEDUP_REMOVED lines=8> */


	//----- nvinfo : EIATTR_CBANK_PARAM_SIZE
	.align		4
.L_189:
        /*0154*/ 	.byte	0x03, 0x19
        /*0156*/ 	.short	0x0038


	//----- nvinfo : EIATTR_PARAM_CBANK
	.align		4
        /*0158*/ 	.byte	0x04, 0x0a
        /*015a*/ 	.short	(.L_191 - .L_190)
	.align		4
.L_190:
        /*015c*/ 	.word	index@(.nv.constant0._Z26nppiCompare_16u_C3R_kernelPKtiS0_iPhiii8NppCmpOp)
        /*0160*/ 	.short	0x0380
        /*0162*/ 	.short	0x0038


	//----- nvinfo : EIATTR_SW_WAR
	.align		4
.L_191:
        /*0164*/ 	.byte	0x04, 0x36
        /*0166*/ 	.short	(.L_193 - .L_192)
.L_192:
        /*0168*/ 	.word	0x00000008
.L_193:


//--------------------- .nv.info._Z25nppiCompare_8u_C3R_kernelPKhiS0_iPhiii8NppCmpOp --------------------------
	.section	.nv.info._Z25nppiCompare_8u_C3R_kernelPKhiS0_iPhiii8NppCmpOp,"",@"SHT_CUDA_INFO"
	.sectionflags	@""
	.align	4


	//----- nvinfo : EIATTR_CUDA_API_VERSION
	.align		4
        /*0000*/ 	.byte	0x04, 0x37
        /*0002*/ 	.short	(.L_195 - .L_194)
.L_194:
        /*0004*/ 	.word	0x00000082


	//----- nvinfo : EIATTR_KPARAM_INFO
	.align		4
.L_195:
        /*0008*/ 	.byte	0x04, 0x17
        /*000a*/ 	.short	(.L_197 - .L_196)
.L_196:
        /*000c*/ 	.word	0x00000000
        /*0010*/ 	.short	0x0008
        /*0012*/ 	.short	0x0034
        /*0014*/ 	.byte	0x00, 0xf0, 0x11, 0x00


	//----- nvinfo : EIATTR_KPARAM_INFO
	.align		4
.L_197:
        /*0018*/ 	.byte	0x04, 0x17
        /*001a*/ 	.short	(.L_199 - .L_198)
.L_198:
        /*001c*/ 	.word	0x00000000
        /*0020*/ 	.short	0x0007
        /*0022*/ 	.short	0x0030
        /*0024*/ 	.byte	0x00, 0xf0, 0x11, 0x00


	//----- nvinfo : EIATTR_KPARAM_INFO
	.align		4
.L_199:
        /*0028*/ 	.byte	0x04, 0x17
        /*002a*/ 	.short	(.L_201 - .L_200)
.L_200:
        /*002c*/ 	.word	0x00000000
        /*0030*/ 	.short	0x0006
        /*0032*/ 	.short	0x002c
        /*0034*/ 	.byte	0x00, 0xf0, 0x11, 0x00


	//----- nvinfo : EIATTR_KPARAM_INFO
	.align		4
.L_201:
        /*0038*/ 	.byte	0x04, 0x17
        /*003a*/ 	.short	(.L_203 - .L_202)
.L_202:
        /*003c*/ 	.word	0x00000000
        /*0040*/ 	.short	0x0005
        /*0042*/ 	.short	0x0028
        /*0044*/ 	.byte	0x00, 0xf0, 0x11, 0x00


	//----- nvinfo : EIATTR_KPARAM_INFO
	.align		4
.L_203:
        /*0048*/ 	.byte	0x04, 0x17
        /*004a*/ 	.short	(.L_205 - .L_204)
.L_204:
        /*004c*/ 	.word	0x00000000
        /*0050*/ 	.short	0x0004
        /*0052*/ 	.short	0x0020
        /*0054*/ 	.byte	0x00, 0xf5, 0x21, 0x00


	//----- nvinfo : EIATTR_KPARAM_INFO
	.align		4
.L_205:
        /*0058*/ 	.byte	0x04, 0x17
        /*005a*/ 	.short	(.L_207 - .L_206)
.L_206:
        /*005c*/ 	.word	0x00000000
        /*0060*/ 	.short	0x0003
        /*0062*/ 	.short	0x0018
        /*0064*/ 	.byte	0x00, 0xf0, 0x11, 0x00


	//----- nvinfo : EIATTR_KPARAM_INFO
	.align		4
.L_207:
        /*0068*/ 	.byte	0x04, 0x17
        /*006a*/ 	.short	(.L_209 - .L_208)
.L_208:
        /*006c*/ 	.word	0x00000000
        /*0070*/ 	.short	0x0002
        /*0072*/ 	.short	0x0010
        /*0074*/ 	.byte	0x00, 0xf5, 0x21, 0x00


	//----- nvinfo : EIATTR_KPARAM_INFO
	.align		4
.L_209:
        /*0078*/ 	.byte	0x04, 0x17
        /*007a*/ 	.short	(.L_211 - .L_210)
.L_210:
        /*007c*/ 	.word	0x00000000
        /*0080*/ 	.short	0x0001
        /*0082*/ 	.short	0x0008
        /*0084*/ 	.byte	0x00, 0xf0, 0x11, 0x00


	//----- nvinfo : EIATTR_KPARAM_INFO
	.align		4
.L_211:
        /*0088*/ 	.byte	0x04, 0x17
        /*008a*/ 	.short	(.L_213 - .L_212)
.L_212:
        /*008c*/ 	.word	0x00000000
        /*0090*/ 	.short	0x0000
        /*0092*/ 	.short	0x0000
        /*0094*/ 	.byte	0x00, 0xf5, 0x21, 0x00


	//----- nvinfo : EIATTR_SPARSE_MMA_MASK
	.align		4
.L_213:
        /*0098*/ 	.byte	0x03, 0x50
        /*009a*/ 	.short	0x0000


	//----- nvinfo : EIATTR_MAXREG_COUNT
	.align		4
        /*009c*/ 	.byte	0x03, 0x1b
        /*009e*/ 	.short	0x00ff


	//----- nvinfo : EIATTR_MERCURY_ISA_VERSION
	.align		4
        /*00a0*/ 	.byte	0x03, 0x5f
        /*00a2*/ 	.short	0x0101


	//----- nvinfo : EIATTR_VRC_CTA_INIT_COUNT
	.align		4
        /*00a4*/ 	.byte	0x02, 0x4a
	.zero		1
	.zero		1


	//----- nvinfo : EIATTR_EXIT_INSTR_OFFSETS
	.align		4
        /*00a8*/ 	.byte	0x04, 0x1c
        /*00aa*/ 	.short	(.L_215 - .L_214)


	//   ....[0]....
.L_214:
        /*00ac*/ 	.word	0x000000d0


	//   ....[1]....
        /*00b0*/ 	.word	0x00000710


	//----- nvinfo : EIATTR_INDIRECT_BRANCH_TARGETS
	.align		4
.L_215:
        /*00b4*/ 	.byte	0x04, 0x34
        /*00b6*/ 	.short	(.L_217 - .L_216)


	//   ....[0]....
.L_216:
        /*00b8*/ 	.word	.L_x_219@srel
        /*00bc*/ 	.short	0x0
        /*00be*/ 	.short	0x0
        /*00c0*/ 	.word	0x3
        /*00c4*/ 	.word	.L_x_220@srel
        /*00c8*/ 	.word	.L_x_221@srel
        /*00cc*/ 	.word	.L_x_42@srel


	//   ....[1]....
        /* <DEDUP_REMOVED lines=8> */


	//   ....[2]....
        /*00ec*/ 	.word	.L_x_228@srel
        /*00f0*/ 	.short	0x0
        /*00f2*/ 	.short	0x0
        /*00f4*/ 	.word	0x3
        /*00f8*/ 	.word	.L_x_229@srel
        /*00fc*/ 	.word	.L_x_230@srel
        /*0100*/ 	.word	.L_x_44@srel


	//   ....[3]....
        /* <DEDUP_REMOVED lines=8> */


	//   ....[4]....
        /*0120*/ 	.word	.L_x_237@srel
        /*0124*/ 	.short	0x0
        /*0126*/ 	.short	0x0
        /*0128*/ 	.word	0x3
        /*012c*/ 	.word	.L_x_238@srel
        /*0130*/ 	.word	.L_x_239@srel
        /*0134*/ 	.word	.L_x_46@srel


	//   ....[5]....
        /* <DEDUP_REMOVED lines=8> */


	//----- nvinfo : EIATTR_CBANK_PARAM_SIZE
	.align		4
.L_217:
        /*0154*/ 	.byte	0x03, 0x19
        /*0156*/ 	.short	0x0038


	//----- nvinfo : EIATTR_PARAM_CBANK
	.align		4
        /*0158*/ 	.byte	0x04, 0x0a
        /*015a*/ 	.short	(.L_219 - .L_218)
	.align		4
.L_218:
        /*015c*/ 	.word	index@(.nv.constant0._Z25nppiCompare_8u_C3R_kernelPKhiS0_iPhiii8NppCmpOp)
        /*0160*/ 	.short	0x0380
        /*0162*/ 	.short	0x0038


	//----- nvinfo : EIATTR_SW_WAR
	.align		4
.L_219:
        /*0164*/ 	.byte	0x04, 0x36
        /*0166*/ 	.short	(.L_221 - .L_220)
.L_220:
        /*0168*/ 	.word	0x00000008
.L_221:


//--------------------- .nv.info._Z26nppiCompare_32f_C1R_kernelPKfiS0_iPhiii8NppCmpOp --------------------------
	.section	.nv.info._Z26nppiCompare_32f_C1R_kernelPKfiS0_iPhiii8NppCmpOp,"",@"SHT_CUDA_INFO"
	.sectionflags	@""
	.align	4


	//----- nvinfo : EIATTR_CUDA_API_VERSION
	.align		4
        /*0000*/ 	.byte	0x04, 0x37
        /*0002*/ 	.short	(.L_223 - .L_222)
.L_222:
        /*0004*/ 	.word	0x00000082


	//----- nvinfo : EIATTR_KPARAM_INFO
	.align		4
.L_223:
        /*0008*/ 	.byte	0x04, 0x17
        /*000a*/ 	.short	(.L_225 - .L_224)
.L_224:
        /*000c*/ 	.word	0x00000000
        /*0010*/ 	.short	0x0008
        /*0012*/ 	.short	0x0034
        /*0014*/ 	.byte	0x00, 0xf0, 0x11, 0x00


	//----- nvinfo : EIATTR_KPARAM_INFO
	.align		4
.L_225:
        /*0018*/ 	.byte	0x04, 0x17
        /*001a*/ 	.short	(.L_227 - .L_226)
.L_226:
        /*001c*/ 	.word	0x00000000
        /*0020*/ 	.short	0x0007
        /*0022*/ 	.short	0x0030
        /*0024*/ 	.byte	0x00, 0xf0, 0x11, 0x00


	//----- nvinfo : EIATTR_KPARAM_INFO
	.align		4
.L_227:
        /*0028*/ 	.byte	0x04, 0x17
        /*002a*/ 	.short	(.L_229 - .L_228)
.L_228:
        /*002c*/ 	.word	0x00000000
        /*0030*/ 	.short	0x0006
        /*0032*/ 	.short	0x002c
        /*0034*/ 	.byte	0x00, 0xf0, 0x11, 0x00


	//----- nvinfo : EIATTR_KPARAM_INFO
	.align		4
.L_229:
        /*0038*/ 	.byte	0x04, 0x17
        /*003a*/ 	.short	(.L_231 - .L_230)
.L_230:
        /*003c*/ 	.word	0x00000000
        /*0040*/ 	.short	0x0005
        /*0042*/ 	.short	0x0028
        /*0044*/ 	.byte	0x00, 0xf0, 0x11, 0x00


	//----- nvinfo : EIATTR_KPARAM_INFO
	.align		4
.L_231:
        /*0048*/ 	.byte	0x04, 0x17
        /*004a*/ 	.short	(.L_233 - .L_232)
.L_232:
        /*004c*/ 	.word	0x00000000
        /*0050*/ 	.short	0x0004
        /*0052*/ 	.short	0x0020
        /*0054*/ 	.byte	0x00, 0xf5, 0x21, 0x00


	//----- nvinfo : EIATTR_KPARAM_INFO
	.align		4
.L_233:
        /*0058*/ 	.byte	0x04, 0x17
        /*005a*/ 	.short	(.L_235 - .L_234)
.L_234:
        /*005c*/ 	.word	0x00000000
        /*0060*/ 	.short	0x0003
        /*0062*/ 	.short	0x0018
        /*0064*/ 	.byte	0x00, 0xf0, 0x11, 0x00


	//----- nvinfo : EIATTR_KPARAM_INFO
	.align		4
.L_235:
        /*0068*/ 	.byte	0x04, 0x17
        /*006a*/ 	.short	(.L_237 - .L_236)
.L_236:
        /*006c*/ 	.word	0x00000000
        /*0070*/ 	.short	0x0002
        /*0072*/ 	.short	0x0010
        /*0074*/ 	.byte	0x00, 0xf5, 0x21, 0x00


	//----- nvinfo : EIATTR_KPARAM_INFO
	.align		4
.L_237:
        /*0078*/ 	.byte	0x04, 0x17
        /*007a*/ 	.short	(.L_239 - .L_238)
.L_238:
        /*007c*/ 	.word	0x00000000
        /*0080*/ 	.short	0x0001
        /*0082*/ 	.short	0x0008
        /*0084*/ 	.byte	0x00, 0xf0, 0x11, 0x00


	//----- nvinfo : EIATTR_KPARAM_INFO
	.align		4
.L_239:
        /*0088*/ 	.byte	0x04, 0x17
        /*008a*/ 	.short	(.L_241 - .L_240)
.L_240:
        /*008c*/ 	.word	0x00000000
        /*0090*/ 	.short	0x0000
        /*0092*/ 	.short	0x0000
        /*0094*/ 	.byte	0x00, 0xf5, 0x21, 0x00


	//----- nvinfo : EIATTR_SPARSE_MMA_MASK
	.align		4
.L_241:
        /*0098*/ 	.byte	0x03, 0x50
        /*009a*/ 	.short	0x0000


	//----- nvinfo : EIATTR_MAXREG_COUNT
	.align		4
        /*009c*/ 	.byte	0x03, 0x1b
        /*009e*/ 	.short	0x00ff


	//----- nvinfo : EIATTR_MERCURY_ISA_VERSION
	.align		4
        /*00a0*/ 	.byte	0x03, 0x5f
        /*00a2*/ 	.short	0x0101


	//----- nvinfo : EIATTR_VRC_CTA_INIT_COUNT
	.align		4
        /*00a4*/ 	.byte	0x02, 0x4a
	.zero		1
	.zero		1


	//----- nvinfo : EIATTR_EXIT_INSTR_OFFSETS
	.align		4
        /*00a8*/ 	.byte	0x04, 0x1c
        /*00aa*/ 	.short	(.L_243 - .L_242)


	//   ....[0]....
.L_242:
        /*00ac*/ 	.word	0x000000d0


	//   ....[1]....
        /*00b0*/ 	.word	0x000003e0


	//----- nvinfo : EIATTR_INDIRECT_BRANCH_TARGETS
	.align		4
.L_243:
        /*00b4*/ 	.byte	0x04, 0x34
        /*00b6*/ 	.short	(.L_245 - .L_244)


	//   ....[0]....
.L_244:
        /*00b8*/ 	.word	.L_x_246@srel
        /*00bc*/ 	.short	0x0
        /*00be*/ 	.short	0x0
        /*00c0*/ 	.word	0x3
        /*00c4*/ 	.word	.L_x_247@srel
        /*00c8*/ 	.word	.L_x_248@srel
        /*00cc*/ 	.word	.L_x_49@srel


	//   ....[1]....
        /* <DEDUP_REMOVED lines=8> */


	//----- nvinfo : EIATTR_CBANK_PARAM_SIZE
	.align		4
.L_245:
        /*00ec*/ 	.byte	0x03, 0x19
        /*00ee*/ 	.short	0x0038


	//----- nvinfo : EIATTR_PARAM_CBANK
	.align		4
        /*00f0*/ 	.byte	0x04, 0x0a
        /*00f2*/ 	.short	(.L_247 - .L_246)
	.align		4
.L_246:
        /*00f4*/ 	.word	index@(.nv.constant0._Z26nppiCompare_32f_C1R_kernelPKfiS0_iPhiii8NppCmpOp)
        /*00f8*/ 	.short	0x0380
        /*00fa*/ 	.short	0x0038


	//----- nvinfo : EIATTR_SW_WAR
	.align		4
.L_247:
        /*00fc*/ 	.byte	0x04, 0x36
        /*00fe*/ 	.short	(.L_249 - .L_248)
.L_248:
        /*0100*/ 	.word	0x00000008
.L_249:


//--------------------- .nv.info._Z26nppiCompare_16u_C1R_kernelPKtiS0_iPhiii8NppCmpOp --------------------------
	.section	.nv.info._Z26nppiCompare_16u_C1R_kernelPKtiS0_iPhiii8NppCmpOp,"",@"SHT_CUDA_INFO"
	.sectionflags	@""
	.align	4


	//----- nvinfo : EIATTR_CUDA_API_VERSION
	.align		4
        /*0000*/ 	.byte	0x04, 0x37
        /*0002*/ 	.short	(.L_251 - .L_250)
.L_250:
        /*0004*/ 	.word	0x00000082


	//----- nvinfo : EIATTR_KPARAM_INFO
	.align		4
.L_251:
        /*0008*/ 	.byte	0x04, 0x17
        /*000a*/ 	.short	(.L_253 - .L_252)
.L_252:
        /*000c*/ 	.word	0x00000000
        /*0010*/ 	.short	0x0008
        /*0012*/ 	.short	0x0034
        /*0014*/ 	.byte	0x00, 0xf0, 0x11, 0x00


	//----- nvinfo : EIATTR_KPARAM_INFO
	.align		4
.L_253:
        /*0018*/ 	.byte	0x04, 0x17
        /*001a*/ 	.short	(.L_255 - .L_254)
.L_254:
        /*001c*/ 	.word	0x00000000
        /*0020*/ 	.short	0x0007
        /*0022*/ 	.short	0x0030
        /*0024*/ 	.byte	0x00, 0xf0, 0x11, 0x00


	//----- nvinfo : EIATTR_KPARAM_INFO
	.align		4
.L_255:
        /*0028*/ 	.byte	0x04, 0x17
        /*002a*/ 	.short	(.L_257 - .L_256)
.L_256:
        /*002c*/ 	.word	0x00000000
        /*0030*/ 	.short	0x0006
        /*0032*/ 	.short	0x002c
        /*0034*/ 	.byte	0x00, 0xf0, 0x11, 0x00


	//----- nvinfo : EIATTR_KPARAM_INFO
	.align		4
.L_257:
        /*0038*/ 	.byte	0x04, 0x17
        /*003a*/ 	.short	(.L_259 - .L_258)
.L_258:
        /*003c*/ 	.word	0x00000000
        /*0040*/ 	.short	0x0005
        /*0042*/ 	.short	0x0028
        /*0044*/ 	.byte	0x00, 0xf0, 0x11, 0x00


	//----- nvinfo : EIATTR_KPARAM_INFO
	.align		4
.L_259:
        /*0048*/ 	.byte	0x04, 0x17
        /*004a*/ 	.short	(.L_261 - .L_260)
.L_260:
        /*004c*/ 	.word	0x00000000
        /*0050*/ 	.short	0x0004
        /*0052*/ 	.short	0x0020
        /*0054*/ 	.byte	0x00, 0xf5, 0x21, 0x00


	//----- nvinfo : EIATTR_KPARAM_INFO
	.align		4
.L_261:
        /*0058*/ 	.byte	0x04, 0x17
        /*005a*/ 	.short	(.L_263 - .L_262)
.L_262:
        /*005c*/ 	.word	0x00000000
        /*0060*/ 	.short	0x0003
        /*0062*/ 	.short	0x0018
        /*0064*/ 	.byte	0x00, 0xf0, 0x11, 0x00


	//----- nvinfo : EIATTR_KPARAM_INFO
	.align		4
.L_263:
        /*0068*/ 	.byte	0x04, 0x17
        /*006a*/ 	.short	(.L_265 - .L_264)
.L_264:
        /*006c*/ 	.word	0x00000000
        /*0070*/ 	.short	0x0002
        /*0072*/ 	.short	0x0010
        /*0074*/ 	.byte	0x00, 0xf5, 0x21, 0x00


	//----- nvinfo : EIATTR_KPARAM_INFO
	.align		4
.L_265:
        /*0078*/ 	.byte	0x04, 0x17
        /*007a*/ 	.short	(.L_267 - .L_266)
.L_266:
        /*007c*/ 	.word	0x00000000
        /*0080*/ 	.short	0x0001
        /*0082*/ 	.short	0x0008
        /*0084*/ 	.byte	0x00, 0xf0, 0x11, 0x00


	//----- nvinfo : EIATTR_KPARAM_INFO
	.align		4
.L_267:
        /*0088*/ 	.byte	0x04, 0x17
        /*008a*/ 	.short	(.L_269 - .L_268)
.L_268:
        /*008c*/ 	.word	0x00000000
        /*0090*/ 	.short	0x0000
        /*0092*/ 	.short	0x0000
        /*0094*/ 	.byte	0x00, 0xf5, 0x21, 0x00


	//----- nvinfo : EIATTR_SPARSE_MMA_MASK
	.align		4
.L_269:
        /*0098*/ 	.byte	0x03, 0x50
        /*009a*/ 	.short	0x0000


	//----- nvinfo : EIATTR_MAXREG_COUNT
	.align		4
        /*009c*/ 	.byte	0x03, 0x1b
        /*009e*/ 	.short	0x00ff


	//----- nvinfo : EIATTR_MERCURY_ISA_VERSION
	.align		4
        /*00a0*/ 	.byte	0x03, 0x5f
        /*00a2*/ 	.short	0x0101


	//----- nvinfo : EIATTR_VRC_CTA_INIT_COUNT
	.align		4
        /*00a4*/ 	.byte	0x02, 0x4a
	.zero		1
	.zero		1


	//----- nvinfo : EIATTR_EXIT_INSTR_OFFSETS
	.align		4
        /*00a8*/ 	.byte	0x04, 0x1c
        /*00aa*/ 	.short	(.L_271 - .L_270)


	//   ....[0]....
.L_270:
        /*00ac*/ 	.word	0x000000d0


	//   ....[1]....
        /*00b0*/ 	.word	0x00000400


	//----- nvinfo : EIATTR_INDIRECT_BRANCH_TARGETS
	.align		4
.L_271:
        /*00b4*/ 	.byte	0x04, 0x34
        /*00b6*/ 	.short	(.L_273 - .L_272)


	//   ....[0]....
.L_272:
        /*00b8*/ 	.word	.L_x_255@srel
        /*00bc*/ 	.short	0x0
        /*00be*/ 	.short	0x0
        /*00c0*/ 	.word	0x3
        /*00c4*/ 	.word	.L_x_256@srel
        /*00c8*/ 	.word	.L_x_257@srel
        /*00cc*/ 	.word	.L_x_52@srel


	//   ....[1]....
        /* <DEDUP_REMOVED lines=8> */


	//----- nvinfo : EIATTR_CBANK_PARAM_SIZE
	.align		4
.L_273:
        /*00ec*/ 	.byte	0x03, 0x19
        /*00ee*/ 	.short	0x0038


	//----- nvinfo : EIATTR_PARAM_CBANK
	.align		4
        /*00f0*/ 	.byte	0x04, 0x0a
        /*00f2*/ 	.short	(.L_275 - .L_274)
	.align		4
.L_274:
        /*00f4*/ 	.word	index@(.nv.constant0._Z26nppiCompare_16u_C1R_kernelPKtiS0_iPhiii8NppCmpOp)
        /*00f8*/ 	.short	0x0380
        /*00fa*/ 	.short	0x0038


	//----- nvinfo : EIATTR_SW_WAR
	.align		4
.L_275:
        /*00fc*/ 	.byte	0x04, 0x36
        /*00fe*/ 	.short	(.L_277 - .L_276)
.L_276:
        /*0100*/ 	.word	0x00000008
.L_277:


//--------------------- .nv.info._Z25nppiCompare_8u_C1R_kernelPKhiS0_iPhiii8NppCmpOp --------------------------
	.section	.nv.info._Z25nppiCompare_8u_C1R_kernelPKhiS0_iPhiii8NppCmpOp,"",@"SHT_CUDA_INFO"
	.sectionflags	@""
	.align	4


	//----- nvinfo : EIATTR_CUDA_API_VERSION
	.align		4
        /*0000*/ 	.byte	0x04, 0x37
        /*0002*/ 	.short	(.L_279 - .L_278)
.L_278:
        /*0004*/ 	.word	0x00000082


	//----- nvinfo : EIATTR_KPARAM_INFO
	.align		4
.L_279:
        /*0008*/ 	.byte	0x04, 0x17
        /*000a*/ 	.short	(.L_281 - .L_280)
.L_280:
        /*000c*/ 	.word	0x00000000
        /*0010*/ 	.short	0x0008
        /*0012*/ 	.short	0x0034
        /*0014*/ 	.byte	0x00, 0xf0, 0x11, 0x00


	//----- nvinfo : EIATTR_KPARAM_INFO
	.align		4
.L_281:
        /*0018*/ 	.byte	0x04, 0x17
        /*001a*/ 	.short	(.L_283 - .L_282)
.L_282:
        /*001c*/ 	.word	0x00000000
        /*0020*/ 	.short	0x0007
        /*0022*/ 	.short	0x0030
        /*0024*/ 	.byte	0x00, 0xf0, 0x11, 0x00


	//----- nvinfo : EIATTR_KPARAM_INFO
	.align		4
.L_283:
        /*0028*/ 	.byte	0x04, 0x17
        /*002a*/ 	.short	(.L_285 - .L_284)
.L_284:
        /*002c*/ 	.word	0x00000000
        /*0030*/ 	.short	0x0006
        /*0032*/ 	.short	0x002c
        /*0034*/ 	.byte	0x00, 0xf0, 0x11, 0x00


	//----- nvinfo : EIATTR_KPARAM_INFO
	.align		4
.L_285:
        /*0038*/ 	.byte	0x04, 0x17
        /*003a*/ 	.short	(.L_287 - .L_286)
.L_286:
        /*003c*/ 	.word	0x00000000
        /*0040*/ 	.short	0x0005
        /*0042*/ 	.short	0x0028
        /*0044*/ 	.byte	0x00, 0xf0, 0x11, 0x00


	//----- nvinfo : EIATTR_KPARAM_INFO
	.align		4
.L_287:
        /*0048*/ 	.byte	0x04, 0x17
        /*004a*/ 	.short	(.L_289 - .L_288)
.L_288:
        /*004c*/ 	.word	0x00000000
        /*0050*/ 	.short	0x0004
        /*0052*/ 	.short	0x0020
        /*0054*/ 	.byte	0x00, 0xf5, 0x21, 0x00


	//----- nvinfo : EIATTR_KPARAM_INFO
	.align		4
.L_289:
        /*0058*/ 	.byte	0x04, 0x17
        /*005a*/ 	.short	(.L_291 - .L_290)
.L_290:
        /*005c*/ 	.word	0x00000000
        /*0060*/ 	.short	0x0003
        /*0062*/ 	.short	0x0018
        /*0064*/ 	.byte	0x00, 0xf0, 0x11, 0x00


	//----- nvinfo : EIATTR_KPARAM_INFO
	.align		4
.L_291:
        /*0068*/ 	.byte	0x04, 0x17
        /*006a*/ 	.short	(.L_293 - .L_292)
.L_292:
        /*006c*/ 	.word	0x00000000
        /*0070*/ 	.short	0x0002
        /*0072*/ 	.short	0x0010
        /*0074*/ 	.byte	0x00, 0xf5, 0x21, 0x00


	//----- nvinfo : EIATTR_KPARAM_INFO
	.align		4
.L_293:
        /*0078*/ 	.byte	0x04, 0x17
        /*007a*/ 	.short	(.L_295 - .L_294)
.L_294:
        /*007c*/ 	.word	0x00000000
        /*0080*/ 	.short	0x0001
        /*0082*/ 	.short	0x0008
        /*0084*/ 	.byte	0x00, 0xf0, 0x11, 0x00


	//----- nvinfo : EIATTR_KPARAM_INFO
	.align		4
.L_295:
        /*0088*/ 	.byte	0x04, 0x17
        /*008a*/ 	.short	(.L_297 - .L_296)
.L_296:
        /*008c*/ 	.word	0x00000000
        /*0090*/ 	.short	0x0000
        /*0092*/ 	.short	0x0000
        /*0094*/ 	.byte	0x00, 0xf5, 0x21, 0x00


	//----- nvinfo : EIATTR_SPARSE_MMA_MASK
	.align		4
.L_297:
        /*0098*/ 	.byte	0x03, 0x50
        /*009a*/ 	.short	0x0000


	//----- nvinfo : EIATTR_MAXREG_COUNT
	.align		4
        /*009c*/ 	.byte	0x03, 0x1b
        /*009e*/ 	.short	0x00ff


	//----- nvinfo : EIATTR_MERCURY_ISA_VERSION
	.align		4
        /*00a0*/ 	.byte	0x03, 0x5f
        /*00a2*/ 	.short	0x0101


	//----- nvinfo : EIATTR_VRC_CTA_INIT_COUNT
	.align		4
        /*00a4*/ 	.byte	0x02, 0x4a
	.zero		1
	.zero		1


	//----- nvinfo : EIATTR_EXIT_INSTR_OFFSETS
	.align		4
        /*00a8*/ 	.byte	0x04, 0x1c
        /*00aa*/ 	.short	(.L_299 - .L_298)


	//   ....[0]....
.L_298:
        /*00ac*/ 	.word	0x000000d0


	//   ....[1]....
        /*00b0*/ 	.word	0x000003e0


	//----- nvinfo : EIATTR_INDIRECT_BRANCH_TARGETS
	.align		4
.L_299:
        /*00b4*/ 	.byte	0x04, 0x34
        /*00b6*/ 	.short	(.L_301 - .L_300)


	//   ....[0]....
.L_300:
        /*00b8*/ 	.word	.L_x_264@srel
        /*00bc*/ 	.short	0x0
        /*00be*/ 	.short	0x0
        /*00c0*/ 	.word	0x3
        /*00c4*/ 	.word	.L_x_265@srel
        /*00c8*/ 	.word	.L_x_266@srel
        /*00cc*/ 	.word	.L_x_55@srel


	//   ....[1]....
        /* <DEDUP_REMOVED lines=8> */


	//----- nvinfo : EIATTR_CBANK_PARAM_SIZE
	.align		4
.L_301:
        /*00ec*/ 	.byte	0x03, 0x19
        /*00ee*/ 	.short	0x0038


	//----- nvinfo : EIATTR_PARAM_CBANK
	.align		4
        /*00f0*/ 	.byte	0x04, 0x0a
        /*00f2*/ 	.short	(.L_303 - .L_302)
	.align		4
.L_302:
        /*00f4*/ 	.word	index@(.nv.constant0._Z25nppiCompare_8u_C1R_kernelPKhiS0_iPhiii8NppCmpOp)
        /*00f8*/ 	.short	0x0380
        /*00fa*/ 	.short	0x0038


	//----- nvinfo : EIATTR_SW_WAR
	.align		4
.L_303:
        /*00fc*/ 	.byte	0x04, 0x36
        /*00fe*/ 	.short	(.L_305 - .L_304)
.L_304:
        /*0100*/ 	.word	0x00000008
.L_305:


//--------------------- .nv.callgraph             --------------------------
	.section	.nv.callgraph,"",@"SHT_CUDA_CALLGRAPH"
	.align	4
	.sectionentsize	8
	.align		4
        /*0000*/ 	.word	0x00000000
	.align		4
        /*0004*/ 	.word	0xffffffff
	.align		4
        /*0008*/ 	.word	0x00000000
	.align		4
        /*000c*/ 	.word	0xfffffffe
	.align		4
        /*0010*/ 	.word	0x00000000
	.align		4
        /*0014*/ 	.word	0xfffffffd
	.align		4
        /*0018*/ 	.word	0x00000000
	.align		4
        /*001c*/ 	.word	0xfffffffc


//--------------------- .nv.constant2._Z26nppiCompare_32f_C4R_kernelPKfiS0_iPhiii8NppCmpOp --------------------------
	.section	.nv.constant2._Z26nppiCompare_32f_C4R_kernelPKfiS0_iPhiii8NppCmpOp,"a",@progbits
	.sectionflags	@""
	.align	4
.nv.constant2._Z26nppiCompare_32f_C4R_kernelPKfiS0_iPhiii8NppCmpOp:
        /*0000*/ 	.byte	0xc0, 0x02, 0x00, 0x00, 0xa0, 0x02, 0x00, 0x00, 0x80, 0x03, 0x00, 0x00, 0x50, 0x03, 0x00, 0x00
        /*0010*/ 	.byte	0x70, 0x03, 0x00, 0x00, 0x30, 0x03, 0x00, 0x00, 0x80, 0x03, 0x00, 0x00, 0x30, 0x04, 0x00, 0x00
        /*0020*/ 	.byte	0x10, 0x04, 0x00, 0x00, 0x00, 0x05, 0x00, 0x00, 0xd0, 0x04, 0x00, 0x00, 0xf0, 0x04, 0x00, 0x00
        /*0030*/ 	.byte	0xb0, 0x04, 0x00, 0x00, 0x00, 0x05, 0x00, 0x00, 0xb0, 0x05, 0x00, 0x00, 0x90, 0x05, 0x00, 0x00
        /*0040*/ 	.byte	0x80, 0x06, 0x00, 0x00, 0x50, 0x06, 0x00, 0x00, 0x70, 0x06, 0x00, 0x00, 0x30, 0x06, 0x00, 0x00
        /*0050*/ 	.byte	0x80, 0x06, 0x00, 0x00, 0x30, 0x07, 0x00, 0x00, 0x10, 0x07, 0x00, 0x00, 0x00, 0x08, 0x00, 0x00
        /*0060*/ 	.byte	0xd0, 0x07, 0x00, 0x00, 0xf0, 0x07, 0x00, 0x00, 0xb0, 0x07, 0x00, 0x00, 0x00, 0x08, 0x00, 0x00


//--------------------- .nv.constant2._Z26nppiCompare_16u_C4R_kernelPKtiS0_iPhiii8NppCmpOp --------------------------
	.section	.nv.constant2._Z26nppiCompare_16u_C4R_kernelPKtiS0_iPhiii8NppCmpOp,"a",@progbits
	.sectionflags	@""
	.align	4
.nv.constant2._Z26nppiCompare_16u_C4R_kernelPKtiS0_iPhiii8NppCmpOp:
        /*0000*/ 	.byte	0xc0, 0x02, 0x00, 0x00, 0xa0, 0x02, 0x00, 0x00, 0xa0, 0x03, 0x00, 0x00, 0x50, 0x03, 0x00, 0x00
        /*0010*/ 	.byte	0x90, 0x03, 0x00, 0x00, 0x30, 0x03, 0x00, 0x00, 0xa0, 0x03, 0x00, 0x00, 0x50, 0x04, 0x00, 0x00
        /*0020*/ 	.byte	0x30, 0x04, 0x00, 0x00, 0x40, 0x05, 0x00, 0x00, 0xf0, 0x04, 0x00, 0x00, 0x30, 0x05, 0x00, 0x00
        /*0030*/ 	.byte	0xd0, 0x04, 0x00, 0x00, 0x40, 0x05, 0x00, 0x00, 0xf0, 0x05, 0x00, 0x00, 0xd0, 0x05, 0x00, 0x00
        /*0040*/ 	.byte	0xe0, 0x06, 0x00, 0x00, 0x90, 0x06, 0x00, 0x00, 0xd0, 0x06, 0x00, 0x00, 0x70, 0x06, 0x00, 0x00
        /*0050*/ 	.byte	0xe0, 0x06, 0x00, 0x00, 0x90, 0x07, 0x00, 0x00, 0x70, 0x07, 0x00, 0x00, 0x80, 0x08, 0x00, 0x00
        /*0060*/ 	.byte	0x30, 0x08, 0x00, 0x00, 0x70, 0x08, 0x00, 0x00, 0x10, 0x08, 0x00, 0x00, 0x80, 0x08, 0x00, 0x00


//--------------------- .nv.constant2._Z25nppiCompare_8u_C4R_kernelPKhiS0_iPhiii8NppCmpOp --------------------------
	.section	.nv.constant2._Z25nppiCompare_8u_C4R_kernelPKhiS0_iPhiii8NppCmpOp,"a",@progbits
	.sectionflags	@""
	.align	4
.nv.constant2._Z25nppiCompare_8u_C4R_kernelPKhiS0_iPhiii8NppCmpOp:
        /*0000*/ 	.byte	0xd0, 0x02, 0x00, 0x00, 0xb0, 0x02, 0x00, 0x00, 0x90, 0x03, 0x00, 0x00, 0x60, 0x03, 0x00, 0x00
        /*0010*/ 	.byte	0x80, 0x03, 0x00, 0x00, 0x40, 0x03, 0x00, 0x00, 0x90, 0x03, 0x00, 0x00, 0x40, 0x04, 0x00, 0x00
        /*0020*/ 	.byte	0x20, 0x04, 0x00, 0x00, 0x10, 0x05, 0x00, 0x00, 0xe0, 0x04, 0x00, 0x00, 0x00, 0x05, 0x00, 0x00
        /*0030*/ 	.byte	0xc0, 0x04, 0x00, 0x00, 0x10, 0x05, 0x00, 0x00, 0xc0, 0x05, 0x00, 0x00, 0xa0, 0x05, 0x00, 0x00
        /*0040*/ 	.byte	0x90, 0x06, 0x00, 0x00, 0x60, 0x06, 0x00, 0x00, 0x80, 0x06, 0x00, 0x00, 0x40, 0x06, 0x00, 0x00
        /*0050*/ 	.byte	0x90, 0x06, 0x00, 0x00, 0x40, 0x07, 0x00, 0x00, 0x20, 0x07, 0x00, 0x00, 0x10, 0x08, 0x00, 0x00
        /*0060*/ 	.byte	0xe0, 0x07, 0x00, 0x00, 0x00, 0x08, 0x00, 0x00, 0xc0, 0x07, 0x00, 0x00, 0x10, 0x08, 0x00, 0x00


//--------------------- .nv.constant2._Z26nppiCompare_32f_C3R_kernelPKfiS0_iPhiii8NppCmpOp --------------------------
	.section	.nv.constant2._Z26nppiCompare_32f_C3R_kernelPKfiS0_iPhiii8NppCmpOp,"a",@progbits
	.sectionflags	@""
	.align	4
.nv.constant2._Z26nppiCompare_32f_C3R_kernelPKfiS0_iPhiii8NppCmpOp:
        /*0000*/ 	.byte	0xc0, 0x02, 0x00, 0x00, 0xa0, 0x02, 0x00, 0x00, 0x80, 0x03, 0x00, 0x00, 0x50, 0x03, 0x00, 0x00
        /*0010*/ 	.byte	0x70, 0x03, 0x00, 0x00, 0x30, 0x03, 0x00, 0x00, 0x80, 0x03, 0x00, 0x00, 0x30, 0x04, 0x00, 0x00
        /*0020*/ 	.byte	0x10, 0x04, 0x00, 0x00, 0x00, 0x05, 0x00, 0x00, 0xd0, 0x04, 0x00, 0x00, 0xf0, 0x04, 0x00, 0x00
        /*0030*/ 	.byte	0xb0, 0x04, 0x00, 0x00, 0x00, 0x05, 0x00, 0x00, 0xb0, 0x05, 0x00, 0x00, 0x90, 0x05, 0x00, 0x00
        /*0040*/ 	.byte	0x80, 0x06, 0x00, 0x00, 0x50, 0x06, 0x00, 0x00, 0x70, 0x06, 0x00, 0x00, 0x30, 0x06, 0x00, 0x00
        /*0050*/ 	.byte	0x80, 0x06, 0x00, 0x00


//--------------------- .nv.constant2._Z26nppiCompare_16u_C3R_kernelPKtiS0_iPhiii8NppCmpOp --------------------------
	.section	.nv.constant2._Z26nppiCompare_16u_C3R_kernelPKtiS0_iPhiii8NppCmpOp,"a",@progbits
	.sectionflags	@""
	.align	4
.nv.constant2._Z26nppiCompare_16u_C3R_kernelPKtiS0_iPhiii8NppCmpOp:
        /*0000*/ 	.byte	0xc0, 0x02, 0x00, 0x00, 0xa0, 0x02, 0x00, 0x00, 0xa0, 0x03, 0x00, 0x00, 0x50, 0x03, 0x00, 0x00
        /*0010*/ 	.byte	0x90, 0x03, 0x00, 0x00, 0x30, 0x03, 0x00, 0x00, 0xa0, 0x03, 0x00, 0x00, 0x50, 0x04, 0x00, 0x00
        /*0020*/ 	.byte	0x30, 0x04, 0x00, 0x00, 0x40, 0x05, 0x00, 0x00, 0xf0, 0x04, 0x00, 0x00, 0x30, 0x05, 0x00, 0x00
        /*0030*/ 	.byte	0xd0, 0x04, 0x00, 0x00, 0x40, 0x05, 0x00, 0x00, 0xf0, 0x05, 0x00, 0x00, 0xd0, 0x05, 0x00, 0x00
        /*0040*/ 	.byte	0xe0, 0x06, 0x00, 0x00, 0x90, 0x06, 0x00, 0x00, 0xd0, 0x06, 0x00, 0x00, 0x70, 0x06, 0x00, 0x00
        /*0050*/ 	.byte	0xe0, 0x06, 0x00, 0x00


//--------------------- .nv.constant2._Z25nppiCompare_8u_C3R_kernelPKhiS0_iPhiii8NppCmpOp --------------------------
	.section	.nv.constant2._Z25nppiCompare_8u_C3R_kernelPKhiS0_iPhiii8NppCmpOp,"a",@progbits
	.sectionflags	@""
	.align	4
.nv.constant2._Z25nppiCompare_8u_C3R_kernelPKhiS0_iPhiii8NppCmpOp:
        /*0000*/ 	.byte	0xd0, 0x02, 0x00, 0x00, 0xb0, 0x02, 0x00, 0x00, 0x90, 0x03, 0x00, 0x00, 0x60, 0x03, 0x00, 0x00
        /*0010*/ 	.byte	0x80, 0x03, 0x00, 0x00, 0x40, 0x03, 0x00, 0x00, 0x90, 0x03, 0x00, 0x00, 0x40, 0x04, 0x00, 0x00
        /*0020*/ 	.byte	0x20, 0x04, 0x00, 0x00, 0x10, 0x05, 0x00, 0x00, 0xe0, 0x04, 0x00, 0x00, 0x00, 0x05, 0x00, 0x00
        /*0030*/ 	.byte	0xc0, 0x04, 0x00, 0x00, 0x10, 0x05, 0x00, 0x00, 0xc0, 0x05, 0x00, 0x00, 0xa0, 0x05, 0x00, 0x00
        /*0040*/ 	.byte	0x90, 0x06, 0x00, 0x00, 0x60, 0x06, 0x00, 0x00, 0x80, 0x06, 0x00, 0x00, 0x40, 0x06, 0x00, 0x00
        /*0050*/ 	.byte	0x90, 0x06, 0x00, 0x00


//--------------------- .nv.constant2._Z26nppiCompare_32f_C1R_kernelPKfiS0_iPhiii8NppCmpOp --------------------------
	.section	.nv.constant2._Z26nppiCompare_32f_C1R_kernelPKfiS0_iPhiii8NppCmpOp,"a",@progbits
	.sectionflags	@""
	.align	4
.nv.constant2._Z26nppiCompare_32f_C1R_kernelPKfiS0_iPhiii8NppCmpOp:
        /*0000*/ 	.byte	0xb0, 0x02, 0x00, 0x00, 0x90, 0x02, 0x00, 0x00, 0x80, 0x03, 0x00, 0x00, 0x50, 0x03, 0x00, 0x00
        /*0010*/ 	.byte	0x70, 0x03, 0x00, 0x00, 0x30, 0x03, 0x00, 0x00, 0x80, 0x03, 0x00, 0x00


//--------------------- .nv.constant2._Z26nppiCompare_16u_C1R_kernelPKtiS0_iPhiii8NppCmpOp --------------------------
	.section	.nv.constant2._Z26nppiCompare_16u_C1R_kernelPKtiS0_iPhiii8NppCmpOp,"a",@progbits
	.sectionflags	@""
	.align	4
.nv.constant2._Z26nppiCompare_16u_C1R_kernelPKtiS0_iPhiii8NppCmpOp:
        /*0000*/ 	.byte	0xb0, 0x02, 0x00, 0x00, 0x90, 0x02, 0x00, 0x00, 0xa0, 0x03, 0x00, 0x00, 0x50, 0x03, 0x00, 0x00
        /*0010*/ 	.byte	0x90, 0x03, 0x00, 0x00, 0x30, 0x03, 0x00, 0x00, 0xa0, 0x03, 0x00, 0x00


//--------------------- .nv.constant2._Z25nppiCompare_8u_C1R_kernelPKhiS0_iPhiii8NppCmpOp --------------------------
	.section	.nv.constant2._Z25nppiCompare_8u_C1R_kernelPKhiS0_iPhiii8NppCmpOp,"a",@progbits
	.sectionflags	@""
	.align	4
.nv.constant2._Z25nppiCompare_8u_C1R_kernelPKhiS0_iPhiii8NppCmpOp:
        /*0000*/ 	.byte	0xb0, 0x02, 0x00, 0x00, 0x90, 0x02, 0x00, 0x00, 0x80, 0x03, 0x00, 0x00, 0x50, 0x03, 0x00, 0x00
        /*0010*/ 	.byte	0x70, 0x03, 0x00, 0x00, 0x30, 0x03, 0x00, 0x00, 0x80, 0x03, 0x00, 0x00


//--------------------- .text._Z26nppiCompare_32f_C4R_kernelPKfiS0_iPhiii8NppCmpOp --------------------------
	.section	.text._Z26nppiCompare_32f_C4R_kernelPKfiS0_iPhiii8NppCmpOp,"ax",@progbits
	.align	128
        .global         _Z26nppiCompare_32f_C4R_kernelPKfiS0_iPhiii8NppCmpOp
        .type           _Z26nppiCompare_32f_C4R_kernelPKfiS0_iPhiii8NppCmpOp,@function
        .size           _Z26nppiCompare_32f_C4R_kernelPKfiS0_iPhiii8NppCmpOp,(.L_x_273 - _Z26nppiCompare_32f_C4R_kernelPKfiS0_iPhiii8NppCmpOp)
        .other          _Z26nppiCompare_32f_C4R_kernelPKfiS0_iPhiii8NppCmpOp,@"STO_CUDA_ENTRY STV_DEFAULT"
_Z26nppiCompare_32f_C4R_kernelPKfiS0_iPhiii8NppCmpOp:
.text._Z26nppiCompare_32f_C4R_kernelPKfiS0_iPhiii8NppCmpOp:
[----:B------:R-:W-:Y:S01]  /*0000*/  LDC R1, c[0x0][0x37c] ;  /* 0x0000df00ff017b82 */ /* 0x000fe20000000800 */
[----:B------:R-:W0:Y:S07]  /*0010*/  S2R R2, SR_TID.Y ;  /* 0x0000000000027919 */ /* 0x000e2e0000002200 */
[----:B------:R-:W1:Y:S01]  /*0020*/  LDC R0, c[0x0][0x360] ;  /* 0x0000d800ff007b82 */ /* 0x000e620000000800 */
[----:B------:R-:W2:Y:S01]  /*0030*/  LDCU UR6, c[0x0][0x3b0] ;  /* 0x00007600ff0677ac */ /* 0x000ea20008000800 */
[----:B------:R-:W1:Y:S01]  /*0040*/  S2R R3, SR_TID.X ;  /* 0x0000000000037919 */ /* 0x000e620000002100 */
[----:B------:R-:W3:Y:S05]  /*0050*/  LDCU UR7, c[0x0][0x3ac] ;  /* 0x00007580ff0777ac */ /* 0x000eea0008000800 */
[----:B------:R-:W0:Y:S08]  /*0060*/  S2UR UR5, SR_CTAID.Y ;  /* 0x00000000000579c3 */ /* 0x000e300000002600 */
[----:B------:R-:W0:Y:S08]  /*0070*/  LDC R7, c[0x0][0x364] ;  /* 0x0000d900ff077b82 */ /* 0x000e300000000800 */
[----:B------:R-:W1:Y:S01]  /*0080*/  S2UR UR4, SR_CTAID.X ;  /* 0x00000000000479c3 */ /* 0x000e620000002500 */
[----:B0-----:R-:W-:-:S05]  /*0090*/  IMAD R7, R7, UR5, R2 ;  /* 0x0000000507077c24 */ /* 0x001fca000f8e0202 */
[----:B--2---:R-:W-:Y:S01]  /*00a0*/  ISETP.GE.AND P0, PT, R7, UR6, PT ;  /* 0x0000000607007c0c */ /* 0x004fe2000bf06270 */
[----:B-1----:R-:W-:-:S05]  /*00b0*/  IMAD R0, R0, UR4, R3 ;  /* 0x0000000400007c24 */ /* 0x002fca000f8e0203 */
[----:B---3--:R-:W-:-:S13]  /*00c0*/  ISETP.GE.OR P0, PT, R0, UR7, P0 ;  /* 0x0000000700007c0c */ /* 0x008fda0008706670 */
[----:B------:R-:W-:Y:S05]  /*00d0*/  @P0 EXIT ;  /* 0x000000000000094d */ /* 0x000fea0003800000 */
[----:B------:R-:W0:Y:S01]  /*00e0*/  LDCU UR4, c[0x0][0x388] ;  /* 0x00007100ff0477ac */ /* 0x000e220008000800 */
[----:B------:R-:W1:Y:S01]  /*00f0*/  LDC R6, c[0x0][0x3b4] ;  /* 0x0000ed00ff067b82 */ /* 0x000e620000000800 */
[----:B------:R-:W-:Y:S01]  /*0100*/  IMAD.SHL.U32 R9, R0, 0x4, RZ ;  /* 0x0000000400097824 */ /* 0x000fe200078e00ff */
[----:B------:R-:W2:Y:S01]  /*0110*/  LDCU UR5, c[0x0][0x398] ;  /* 0x00007300ff0577ac */ /* 0x000ea20008000800 */
[----:B------:R-:W3:Y:S01]  /*0120*/  LDCU.64 UR6, c[0x0][0x380] ;  /* 0x00007000ff0677ac */ /* 0x000ee20008000a00 */
[----:B------:R-:W4:Y:S01]  /*0130*/  LDCU.64 UR8, c[0x0][0x390] ;  /* 0x00007200ff0877ac */ /* 0x000f220008000a00 */
[C---:B0-----:R-:W-:Y:S02]  /*0140*/  IMAD R3, R7.reuse, UR4, RZ ;  /* 0x0000000407037c24 */ /* 0x041fe4000f8e02ff */
[----:B--2---:R-:W-:Y:S01]  /*0150*/  IMAD R5, R7, UR5, RZ ;  /* 0x0000000507057c24 */ /* 0x004fe2000f8e02ff */
[----:B------:R-:W0:Y:S02]  /*0160*/  LDCU.64 UR4, c[0x0][0x358] ;  /* 0x00006b00ff0477ac */ /* 0x000e240008000a00 */
[----:B---3--:R-:W-:Y:S01]  /*0170*/  IADD3 R2, P0, PT, R3, UR6, RZ ;  /* 0x0000000603027c10 */ /* 0x008fe2000ff1e0ff */
[----:B------:R-:W2:Y:S01]  /*0180*/  LDCU UR6, c[0x0][0x3a8] ;  /* 0x00007500ff0677ac */ /* 0x000ea20008000800 */
[----:B-1----:R-:W-:-:S02]  /*0190*/  ISETP.GT.AND P4, PT, R6, 0x1, PT ;  /* 0x000000010600780c */ /* 0x002fc40003f84270 */
[----:B----4-:R-:W-:Y:S02]  /*01a0*/  IADD3 R4, P1, PT, R5, UR8, RZ ;  /* 0x0000000805047c10 */ /* 0x010fe4000ff3e0ff */
[----:B------:R-:W-:Y:S02]  /*01b0*/  LEA.HI.X.SX32 R3, R3, UR7, 0x1, P0 ;  /* 0x0000000703037c11 */ /* 0x000fe400080f0eff */
[----:B------:R-:W-:Y:S01]  /*01c0*/  LEA.HI.X.SX32 R5, R5, UR9, 0x1, P1 ;  /* 0x0000000905057c11 */ /* 0x000fe200088f0eff */
[----:B------:R-:W-:-:S04]  /*01d0*/  IMAD.WIDE R2, R9, 0x4, R2 ;  /* 0x0000000409027825 */ /* 0x000fc800078e0202 */
[----:B------:R-:W-:Y:S01]  /*01e0*/  IMAD.WIDE R4, R9, 0x4, R4 ;  /* 0x0000000409047825 */ /* 0x000fe200078e0204 */
[----:B0-----:R0:W5:Y:S03]  /*01f0*/  LDG.E R10, desc[UR4][R2.64] ;  /* 0x00000004020a7981 */ /* 0x001166000c1e1900 */
[----:B--2---:R-:W-:Y:S01]  /*0200*/  IMAD R7, R7, UR6, RZ ;  /* 0x0000000607077c24 */ /* 0x004fe2000f8e02ff */
[----:B------:R0:W5:Y:S01]  /*0210*/  LDG.E R11, desc[UR4][R4.64] ;  /* 0x00000004040b7981 */ /* 0x000162000c1e1900 */
[----:B------:R-:W-:Y:S01]  /*0220*/  PLOP3.LUT P1, PT, PT, PT, PT, 0x8, 0x80 ;  /* 0x000000000080781c */ /* 0x000fe20003f2e170 */
[----:B------:R-:W-:Y:S01]  /*0230*/  VIADD R8, R6, 0xfffffffe ;  /* 0xfffffffe06087836 */ /* 0x000fe20000000000 */
[----:B------:R-:W-:Y:S11]  /*0240*/  @P4 BRA `(.L_x_0) ;  /* 0x0000000000244947 */ /* 0x000ff60003800000 */
[----:B------:R-:W-:-:S05]  /*0250*/  VIMNMX.U32 R8, PT, PT, R6, 0x2, PT ;  /* 0x0000000206087848 */ /* 0x000fca0003fe0000 */
[----:B------:R-:W-:-:S04]  /*0260*/  IMAD.SHL.U32 R12, R8, 0x4, RZ ;  /* 0x00000004080c7824 */ /* 0x000fc800078e00ff */
[----:B------:R-:W1:Y:S02]  /*0270*/  LDC R8, c[0x2][R12] ;  /* 0x008000000c087b82 */ /* 0x000e640000000800 */
[----:B-1----:R-:W-:-:S04]  /*0280*/  SHF.R.S32.HI R9, RZ, 0x1f, R8 ;  /* 0x0000001fff097819 */ /* 0x002fc80000011408 */
.L_x_57:
[----:B------:R-:W-:Y:S05]  /*0290*/  BRX R8 -0x2a0                                  (*"BRANCH_TARGETS .L_x_58,.L_x_59,.L_x_1"*) ;  /* 0xfffffffc08587949 */ /* 0x000fea000383ffff */
.L_x_59:
[----:B-----5:R-:W-:Y:S01]  /*02a0*/  FSETP.LE.AND P1, PT, R10, R11, PT ;  /* 0x0000000b0a00720b */ /* 0x020fe20003f23000 */
[----:B------:R-:W-:-:S12]  /*02b0*/  BRA `(.L_x_1) ;  /* 0x0000000000307947 */ /* 0x000fd80003800000 */
.L_x_58:
[----:B-----5:R-:W-:Y:S01]  /*02c0*/  FSETP.LT.AND P1, PT, R10, R11, PT ;  /* 0x0000000b0a00720b */ /* 0x020fe20003f21000 */
[----:B------:R-:W-:-:S12]  /*02d0*/  BRA `(.L_x_1) ;  /* 0x0000000000287947 */ /* 0x000fd80003800000 */
.L_x_0:
[----:B------:R-:W-:-:S05]  /*02e0*/  VIMNMX.U32 R8, PT, PT, R8, 0x3, PT ;  /* 0x0000000308087848 */ /* 0x000fca0003fe0000 */
[----:B------:R-:W-:-:S04]  /*02f0*/  IMAD.SHL.U32 R12, R8, 0x4, RZ ;  /* 0x00000004080c7824 */ /* 0x000fc800078e00ff */
[----:B------:R-:W1:Y:S02]  /*0300*/  LDC R8, c[0x2][R12+0xc] ;  /* 0x008003000c087b82 */ /* 0x000e640000000800 */
[----:B-1----:R-:W-:-:S04]  /*0310*/  SHF.R.S32.HI R9, RZ, 0x1f, R8 ;  /* 0x0000001fff097819 */ /* 0x002fc80000011408 */
.L_x_61:
[----:B------:R-:W-:Y:S05]  /*0320*/  BRX R8 -0x330                                  (*"BRANCH_TARGETS .L_x_62,.L_x_63,.L_x_64,.L_x_1"*) ;  /* 0xfffffffc08347949 */ /* 0x000fea000383ffff */
.L_x_64:
[----:B-----5:R-:W-:Y:S01]  /*0330*/  FSETP.GT.AND P1, PT, R10, R11, PT ;  /* 0x0000000b0a00720b */ /* 0x020fe20003f24000 */
[----:B------:R-:W-:-:S12]  /*0340*/  BRA `(.L_x_1) ;  /* 0x00000000000c7947 */ /* 0x000fd80003800000 */
.L_x_62:
[----:B-----5:R-:W-:Y:S01]  /*0350*/  FSETP.EQ.AND P1, PT, R10, R11, PT ;  /* 0x0000000b0a00720b */ /* 0x020fe20003f22000 */
[----:B------:R-:W-:-:S12]  /*0360*/  BRA `(.L_x_1) ;  /* 0x0000000000047947 */ /* 0x000fd80003800000 */
.L_x_63:
[----:B-----5:R-:W-:-:S13]  /*0370*/  FSETP.GE.AND P1, PT, R10, R11, PT ;  /* 0x0000000b0a00720b */ /* 0x020fda0003f26000 */
.L_x_1:
[----:B-----5:R1:W5:Y:S01]  /*0380*/  LDG.E R10, desc[UR4][R2.64+0x4] ;  /* 0x00000404020a7981 */ /* 0x020362000c1e1900 */
[----:B------:R-:W-:-:S03]  /*0390*/  PLOP3.LUT P2, PT, PT, PT, PT, 0x8, 0x80 ;  /* 0x000000000080781c */ /* 0x000fc60003f4e170 */
[----:B------:R1:W5:Y:S01]  /*03a0*/  LDG.E R11, desc[UR4][R4.64+0x4] ;  /* 0x00000404040b7981 */ /* 0x000362000c1e1900 */
[----:B------:R-:W-:Y:S09]  /*03b0*/  @P4 BRA `(.L_x_2) ;  /* 0x0000000000244947 */ /* 0x000ff20003800000 */
[----:B------:R-:W-:-:S05]  /*03c0*/  VIMNMX.U32 R8, PT, PT, R6, 0x2, PT ;  /* 0x0000000206087848 */ /* 0x000fca0003fe0000 */
[----:B------:R-:W-:-:S04]  /*03d0*/  IMAD.SHL.U32 R12, R8, 0x4, RZ ;  /* 0x00000004080c7824 */ /* 0x000fc800078e00ff */
[----:B------:R-:W2:Y:S02]  /*03e0*/  LDC R8, c[0x2][R12+0x1c] ;  /* 0x008007000c087b82 */ /* 0x000ea40000000800 */
[----:B--2---:R-:W-:-:S04]  /*03f0*/  SHF.R.S32.HI R9, RZ, 0x1f, R8 ;  /* 0x0000001fff097819 */ /* 0x004fc80000011408 */
.L_x_66:
[----:B------:R-:W-:Y:S05]  /*0400*/  BRX R8 -0x410                                  (*"BRANCH_TARGETS .L_x_67,.L_x_68,.L_x_3"*) ;  /* 0xfffffff808fc7949 */ /* 0x000fea000383ffff */
.L_x_68:
[----:B-----5:R-:W-:Y:S01]  /*0410*/  FSETP.LE.AND P2, PT, R10, R11, PT ;  /* 0x0000000b0a00720b */ /* 0x020fe20003f43000 */
[----:B------:R-:W-:-:S12]  /*0420*/  BRA `(.L_x_3) ;  /* 0x0000000000347947 */ /* 0x000fd80003800000 */
.L_x_67:
[----:B-----5:R-:W-:Y:S01]  /*0430*/  FSETP.LT.AND P2, PT, R10, R11, PT ;  /* 0x0000000b0a00720b */ /* 0x020fe20003f41000 */
[----:B------:R-:W-:-:S12]  /*0440*/  BRA `(.L_x_3) ;  /* 0x00000000002c7947 */ /* 0x000fd80003800000 */
.L_x_2:
[----:B------:R-:W-:-:S05]  /*0450*/  IMAD.MOV.U32 R9, RZ, RZ, -0x2 ;  /* 0xfffffffeff097424 */ /* 0x000fca00078e00ff */
[----:B------:R-:W-:-:S05]  /*0460*/  VIADDMNMX.U32 R8, R6, R9, 0x3, PT ;  /* 0x0000000306087446 */ /* 0x000fca0003800009 */
[----:B------:R-:W-:-:S04]  /*0470*/  IMAD.SHL.U32 R12, R8, 0x4, RZ ;  /* 0x00000004080c7824 */ /* 0x000fc800078e00ff */
[----:B------:R-:W2:Y:S02]  /*0480*/  LDC R8, c[0x2][R12+0x28] ;  /* 0x00800a000c087b82 */ /* 0x000ea40000000800 */
[----:B--2---:R-:W-:-:S04]  /*0490*/  SHF.R.S32.HI R9, RZ, 0x1f, R8 ;  /* 0x0000001fff097819 */ /* 0x004fc80000011408 */
.L_x_70:
[----:B------:R-:W-:Y:S05]  /*04a0*/  BRX R8 -0x4b0                                  (*"BRANCH_TARGETS .L_x_71,.L_x_72,.L_x_73,.L_x_3"*) ;  /* 0xfffffff808d47949 */ /* 0x000fea000383ffff */
.L_x_73:
[----:B-----5:R-:W-:Y:S01]  /*04b0*/  FSETP.GT.AND P2, PT, R10, R11, PT ;  /* 0x0000000b0a00720b */ /* 0x020fe20003f44000 */
[----:B------:R-:W-:-:S12]  /*04c0*/  BRA `(.L_x_3) ;  /* 0x00000000000c7947 */ /* 0x000fd80003800000 */
.L_x_71:
[----:B-----5:R-:W-:Y:S01]  /*04d0*/  FSETP.EQ.AND P2, PT, R10, R11, PT ;  /* 0x0000000b0a00720b */ /* 0x020fe20003f42000 */
[----:B------:R-:W-:-:S12]  /*04e0*/  BRA `(.L_x_3) ;  /* 0x0000000000047947 */ /* 0x000fd80003800000 */
.L_x_72:
[----:B-----5:R-:W-:-:S13]  /*04f0*/  FSETP.GE.AND P2, PT, R10, R11, PT ;  /* 0x0000000b0a00720b */ /* 0x020fda0003f46000 */
.L_x_3:
[----:B-----5:R2:W5:Y:S01]  /*0500*/  LDG.E R10, desc[UR4][R2.64+0x8] ;  /* 0x00000804020a7981 */ /* 0x020562000c1e1900 */
[----:B------:R-:W-:-:S03]  /*0510*/  PLOP3.LUT P3, PT, PT, PT, PT, 0x8, 0x80 ;  /* 0x000000000080781c */ /* 0x000fc60003f6e170 */
[----:B------:R2:W5:Y:S01]  /*0520*/  LDG.E R11, desc[UR4][R4.64+0x8] ;  /* 0x00000804040b7981 */ /* 0x000562000c1e1900 */
[----:B------:R-:W-:Y:S09]  /*0530*/  @P4 BRA `(.L_x_4) ;  /* 0x0000000000244947 */ /* 0x000ff20003800000 */
[----:B------:R-:W-:-:S05]  /*0540*/  VIMNMX.U32 R8, PT, PT, R6, 0x2, PT ;  /* 0x0000000206087848 */ /* 0x000fca0003fe0000 */
[----:B------:R-:W-:-:S04]  /*0550*/  IMAD.SHL.U32 R12, R8, 0x4, RZ ;  /* 0x00000004080c7824 */ /* 0x000fc800078e00ff */
[----:B------:R-:W3:Y:S02]  /*0560*/  LDC R8, c[0x2][R12+0x38] ;  /* 0x00800e000c087b82 */ /* 0x000ee40000000800 */
[----:B---3--:R-:W-:-:S04]  /*0570*/  SHF.R.S32.HI R9, RZ, 0x1f, R8 ;  /* 0x0000001fff097819 */ /* 0x008fc80000011408 */
.L_x_75:
[----:B------:R-:W-:Y:S05]  /*0580*/  BRX R8 -0x590                                  (*"BRANCH_TARGETS .L_x_76,.L_x_77,.L_x_5"*) ;  /* 0xfffffff8089c7949 */ /* 0x000fea000383ffff */
.L_x_77:
[----:B-----5:R-:W-:Y:S01]  /*0590*/  FSETP.LE.AND P3, PT, R10, R11, PT ;  /* 0x0000000b0a00720b */ /* 0x020fe20003f63000 */
[----:B------:R-:W-:-:S12]  /*05a0*/  BRA `(.L_x_5) ;  /* 0x0000000000347947 */ /* 0x000fd80003800000 */
.L_x_76:
[----:B-----5:R-:W-:Y:S01]  /*05b0*/  FSETP.LT.AND P3, PT, R10, R11, PT ;  /* 0x0000000b0a00720b */ /* 0x020fe20003f61000 */
[----:B------:R-:W-:-:S12]  /*05c0*/  BRA `(.L_x_5) ;  /* 0x00000000002c7947 */ /* 0x000fd80003800000 */
.L_x_4:
[----:B------:R-:W-:-:S05]  /*05d0*/  IMAD.MOV.U32 R9, RZ, RZ, -0x2 ;  /* 0xfffffffeff097424 */ /* 0x000fca00078e00ff */
[----:B------:R-:W-:-:S05]  /*05e0*/  VIADDMNMX.U32 R9, R6, R9, 0x3, PT ;  /* 0x0000000306097446 */ /* 0x000fca0003800009 */
[----:B------:R-:W-:-:S04]  /*05f0*/  IMAD.SHL.U32 R12, R9, 0x4, RZ ;  /* 0x00000004090c7824 */ /* 0x000fc800078e00ff */
[----:B------:R-:W3:Y:S02]  /*0600*/  LDC R8, c[0x2][R12+0x44] ;  /* 0x008011000c087b82 */ /* 0x000ee40000000800 */
[----:B---3--:R-:W-:-:S04]  /*0610*/  SHF.R.S32.HI R9, RZ, 0x1f, R8 ;  /* 0x0000001fff097819 */ /* 0x008fc80000011408 */
.L_x_79:
[----:B------:R-:W-:Y:S05]  /*0620*/  BRX R8 -0x630                                  (*"BRANCH_TARGETS .L_x_80,.L_x_81,.L_x_82,.L_x_5"*) ;  /* 0xfffffff808747949 */ /* 0x000fea000383ffff */
.L_x_82:
[----:B-----5:R-:W-:Y:S01]  /*0630*/  FSETP.GT.AND P3, PT, R10, R11, PT ;  /* 0x0000000b0a00720b */ /* 0x020fe20003f64000 */
[----:B------:R-:W-:-:S12]  /*0640*/  BRA `(.L_x_5) ;  /* 0x00000000000c7947 */ /* 0x000fd80003800000 */
.L_x_80:
[----:B-----5:R-:W-:Y:S01]  /*0650*/  FSETP.EQ.AND P3, PT, R10, R11, PT ;  /* 0x0000000b0a00720b */ /* 0x020fe20003f62000 */
[----:B------:R-:W-:-:S12]  /*0660*/  BRA `(.L_x_5) ;  /* 0x0000000000047947 */ /* 0x000fd80003800000 */
.L_x_81:
[----:B-----5:R-:W-:-:S13]  /*0670*/  FSETP.GE.AND P3, PT, R10, R11, PT ;  /* 0x0000000b0a00720b */ /* 0x020fda0003f66000 */
.L_x_5:
[----:B------:R3:W5:Y:S01]  /*0680*/  LDG.E R8, desc[UR4][R2.64+0xc] ;  /* 0x00000c0402087981 */ /* 0x000762000c1e1900 */
[----:B------:R-:W-:-:S03]  /*0690*/  PLOP3.LUT P0, PT, PT, PT, PT, 0x8, 0x80 ;  /* 0x000000000080781c */ /* 0x000fc60003f0e170 */
[----:B012---:R3:W5:Y:S01]  /*06a0*/  LDG.E R5, desc[UR4][R4.64+0xc] ;  /* 0x00000c0404057981 */ /* 0x007762000c1e1900 */
[----:B------:R-:W-:Y:S09]  /*06b0*/  @P4 BRA `(.L_x_6) ;  /* 0x0000000000244947 */ /* 0x000ff20003800000 */
[----:B------:R-:W-:-:S05]  /*06c0*/  VIMNMX.U32 R6, PT, PT, R6, 0x2, PT ;  /* 0x0000000206067848 */ /* 0x000fca0003fe0000 */
[----:B------:R-:W-:-:S04]  /*06d0*/  IMAD.SHL.U32 R6, R6, 0x4, RZ ;  /* 0x0000000406067824 */ /* 0x000fc800078e00ff */
[----:B---3--:R-:W0:Y:S02]  /*06e0*/  LDC R2, c[0x2][R6+0x54] ;  /* 0x0080150006027b82 */ /* 0x008e240000000800 */
[----:B0-----:R-:W-:-:S04]  /*06f0*/  SHF.R.S32.HI R3, RZ, 0x1f, R2 ;  /* 0x0000001fff037819 */ /* 0x001fc80000011402 */
.L_x_84:
[----:B------:R-:W-:Y:S05]  /*0700*/  BRX R2 -0x710                                  (*"BRANCH_TARGETS .L_x_85,.L_x_86,.L_x_7"*) ;  /* 0xfffffff8023c7949 */ /* 0x000fea000383ffff */
.L_x_86:
[----:B-----5:R-:W-:Y:S01]  /*0710*/  FSETP.LE.AND P0, PT, R8, R5, PT ;  /* 0x000000050800720b */ /* 0x020fe20003f03000 */
[----:B------:R-:W-:-:S12]  /*0720*/  BRA `(.L_x_7) ;  /* 0x0000000000347947 */ /* 0x000fd80003800000 */
.L_x_85:
[----:B-----5:R-:W-:Y:S01]  /*0730*/  FSETP.LT.AND P0, PT, R8, R5, PT ;  /* 0x000000050800720b */ /* 0x020fe20003f01000 */
[----:B------:R-:W-:-:S12]  /*0740*/  BRA `(.L_x_7) ;  /* 0x00000000002c7947 */ /* 0x000fd80003800000 */
.L_x_6:
[----:B---3--:R-:W-:-:S05]  /*0750*/  IMAD.MOV.U32 R3, RZ, RZ, -0x2 ;  /* 0xfffffffeff037424 */ /* 0x008fca00078e00ff */
[----:B------:R-:W-:-:S05]  /*0760*/  VIADDMNMX.U32 R3, R6, R3, 0x3, PT ;  /* 0x0000000306037446 */ /* 0x000fca0003800003 */
[----:B------:R-:W-:-:S04]  /*0770*/  IMAD.SHL.U32 R4, R3, 0x4, RZ ;  /* 0x0000000403047824 */ /* 0x000fc800078e00ff */
[----:B------:R-:W0:Y:S02]  /*0780*/  LDC R2, c[0x2][R4+0x60] ;  /* 0x0080180004027b82 */ /* 0x000e240000000800 */
[----:B0-----:R-:W-:-:S04]  /*0790*/  SHF.R.S32.HI R3, RZ, 0x1f, R2 ;  /* 0x0000001fff037819 */ /* 0x001fc80000011402 */
.L_x_88:
[----:B------:R-:W-:Y:S05]  /*07a0*/  BRX R2 -0x7b0                                  (*"BRANCH_TARGETS .L_x_89,.L_x_90,.L_x_91,.L_x_7"*) ;  /* 0xfffffff802147949 */ /* 0x000fea000383ffff */
.L_x_91:
[----:B-----5:R-:W-:Y:S01]  /*07b0*/  FSETP.GT.AND P0, PT, R8, R5, PT ;  /* 0x000000050800720b */ /* 0x020fe20003f04000 */
[----:B------:R-:W-:-:S12]  /*07c0*/  BRA `(.L_x_7) ;  /* 0x00000000000c7947 */ /* 0x000fd80003800000 */
.L_x_89:
[----:B-----5:R-:W-:Y:S01]  /*07d0*/  FSETP.EQ.AND P0, PT, R8, R5, PT ;  /* 0x000000050800720b */ /* 0x020fe20003f02000 */
[----:B------:R-:W-:-:S12]  /*07e0*/  BRA `(.L_x_7) ;  /* 0x0000000000047947 */ /* 0x000fd80003800000 */
.L_x_90:
[----:B-----5:R-:W-:-:S13]  /*07f0*/  FSETP.GE.AND P0, PT, R8, R5, PT ;  /* 0x000000050800720b */ /* 0x020fda0003f06000 */
.L_x_7:
[----:B------:R-:W0:Y:S01]  /*0800*/  LDCU.64 UR6, c[0x0][0x3a0] ;  /* 0x00007400ff0677ac */ /* 0x000e220008000a00 */
[----:B------:R-:W-:Y:S02]  /*0810*/  PLOP3.LUT P1, PT, P3, P1, P2, 0x80, 0x0 ;  /* 0x000000000000781c */ /* 0x000fe40001f23020 */
[----:B------:R-:W-:Y:S02]  /*0820*/  SHF.R.S32.HI R3, RZ, 0x1f, R0 ;  /* 0x0000001fff037819 */ /* 0x000fe40000011400 */
[----:B------:R-:W-:-:S04]  /*0830*/  PLOP3.LUT P0, PT, P1, P0, PT, 0x80, 0x8 ;  /* 0x000000000008781c */ /* 0x000fc80000f01070 */
[----:B-----5:R-:W-:Y:S02]  /*0840*/  SEL R5, RZ, 0xffffffff, !P0 ;  /* 0xffffffffff057807 */ /* 0x020fe40004000000 */
[----:B0-----:R-:W-:Y:S02]  /*0850*/  IADD3 R2, P2, P3, R7, UR6, R0 ;  /* 0x0000000607027c10 */ /* 0x001fe4000fb5e000 */
[----:B------:R-:W-:-:S04]  /*0860*/  SHF.R.S32.HI R0, RZ, 0x1f, R7 ;  /* 0x0000001fff007819 */ /* 0x000fc80000011407 */
[----:B------:R-:W-:-:S05]  /*0870*/  IADD3.X R3, PT, PT, R0, UR7, R3, P2, P3 ;  /* 0x0000000700037c10 */ /* 0x000fca00097e6403 */
[----:B------:R-:W-:Y:S01]  /*0880*/  STG.E.U8 desc[UR4][R2.64], R5 ;  /* 0x0000000502007986 */ /* 0x000fe2000c101104 */
[----:B------:R-:W-:Y:S05]  /*0890*/  EXIT ;  /* 0x000000000000794d */ /* 0x000fea0003800000 */
.L_x_8:
[----:B------:R-:W-:-:S00]  /*08a0*/  BRA `(.L_x_8) ;  /* 0xfffffffc00fc7947 */ /* 0x000fc0000383ffff */
[----:B------:R-:W-:-:S00]  /*08b0*/  NOP ;  /* 0x0000000000007918 */ /* 0x000fc00000000000 */
        /* <DEDUP_REMOVED lines=12> */
.L_x_273:


//--------------------- .text._Z26nppiCompare_16u_C4R_kernelPKtiS0_iPhiii8NppCmpOp --------------------------
	.section	.text._Z26nppiCompare_16u_C4R_kernelPKtiS0_iPhiii8NppCmpOp,"ax",@progbits
	.align	128
        .global         _Z26nppiCompare_16u_C4R_kernelPKtiS0_iPhiii8NppCmpOp
        .type           _Z26nppiCompare_16u_C4R_kernelPKtiS0_iPhiii8NppCmpOp,@function
        .size           _Z26nppiCompare_16u_C4R_kernelPKtiS0_iPhiii8NppCmpOp,(.L_x_274 - _Z26nppiCompare_16u_C4R_kernelPKtiS0_iPhiii8NppCmpOp)
        .other          _Z26nppiCompare_16u_C4R_kernelPKtiS0_iPhiii8NppCmpOp,@"STO_CUDA_ENTRY STV_DEFAULT"
_Z26nppiCompare_16u_C4R_kernelPKtiS0_iPhiii8NppCmpOp:
.text._Z26nppiCompare_16u_C4R_kernelPKtiS0_iPhiii8NppCmpOp:
        /* <DEDUP_REMOVED lines=31> */
[----:B0-----:R0:W5:Y:S03]  /*01f0*/  LDG.E.U16 R10, desc[UR4][R2.64] ;  /* 0x00000004020a7981 */ /* 0x001166000c1e1500 */
[----:B--2---:R-:W-:Y:S01]  /*0200*/  IMAD R7, R7, UR6, RZ ;  /* 0x0000000607077c24 */ /* 0x004fe2000f8e02ff */
[----:B------:R0:W5:Y:S01]  /*0210*/  LDG.E.U16 R11, desc[UR4][R4.64] ;  /* 0x00000004040b7981 */ /* 0x000162000c1e1500 */
[----:B------:R-:W-:Y:S01]  /*0220*/  PLOP3.LUT P1, PT, PT, PT, PT, 0x8, 0x80 ;  /* 0x000000000080781c */ /* 0x000fe20003f2e170 */
[----:B------:R-:W-:Y:S01]  /*0230*/  VIADD R8, R6, 0xfffffffe ;  /* 0xfffffffe06087836 */ /* 0x000fe20000000000 */
[----:B------:R-:W-:Y:S11]  /*0240*/  @P4 BRA `(.L_x_9) ;  /* 0x0000000000244947 */ /* 0x000ff60003800000 */
[----:B------:R-:W-:-:S05]  /*0250*/  VIMNMX.U32 R8, PT, PT, R6, 0x2, PT ;  /* 0x0000000206087848 */ /* 0x000fca0003fe0000 */
[----:B------:R-:W-:-:S04]  /*0260*/  IMAD.SHL.U32 R12, R8, 0x4, RZ ;  /* 0x00000004080c7824 */ /* 0x000fc800078e00ff */
[----:B------:R-:W1:Y:S02]  /*0270*/  LDC R8, c[0x2][R12] ;  /* 0x008000000c087b82 */ /* 0x000e640000000800 */
[----:B-1----:R-:W-:-:S04]  /*0280*/  SHF.R.S32.HI R9, RZ, 0x1f, R8 ;  /* 0x0000001fff097819 */ /* 0x002fc80000011408 */
.L_x_93:
[----:B------:R-:W-:Y:S05]  /*0290*/  BRX R8 -0x2a0                                  (*"BRANCH_TARGETS .L_x_94,.L_x_95,.L_x_10"*) ;  /* 0xfffffffc08587949 */ /* 0x000fea000383ffff */
.L_x_95:
[----:B-----5:R-:W-:Y:S01]  /*02a0*/  ISETP.LE.U32.AND P1, PT, R10, R11, PT ;  /* 0x0000000b0a00720c */ /* 0x020fe20003f23070 */
[----:B------:R-:W-:-:S12]  /*02b0*/  BRA `(.L_x_10) ;  /* 0x0000000000387947 */ /* 0x000fd80003800000 */
.L_x_94:
[----:B-----5:R-:W-:Y:S01]  /*02c0*/  ISETP.LT.U32.AND P1, PT, R10, R11, PT ;  /* 0x0000000b0a00720c */ /* 0x020fe20003f21070 */
[----:B------:R-:W-:-:S12]  /*02d0*/  BRA `(.L_x_10) ;  /* 0x0000000000307947 */ /* 0x000fd80003800000 */
.L_x_9:
[----:B------:R-:W-:-:S05]  /*02e0*/  VIMNMX.U32 R8, PT, PT, R8, 0x3, PT ;  /* 0x0000000308087848 */ /* 0x000fca0003fe0000 */
[----:B------:R-:W-:-:S04]  /*02f0*/  IMAD.SHL.U32 R12, R8, 0x4, RZ ;  /* 0x00000004080c7824 */ /* 0x000fc800078e00ff */
[----:B------:R-:W1:Y:S02]  /*0300*/  LDC R8, c[0x2][R12+0xc] ;  /* 0x008003000c087b82 */ /* 0x000e640000000800 */
[----:B-1----:R-:W-:-:S04]  /*0310*/  SHF.R.S32.HI R9, RZ, 0x1f, R8 ;  /* 0x0000001fff097819 */ /* 0x002fc80000011408 */
.L_x_97:
[----:B------:R-:W-:Y:S05]  /*0320*/  BRX R8 -0x330                                  (*"BRANCH_TARGETS .L_x_98,.L_x_99,.L_x_100,.L_x_10"*) ;  /* 0xfffffffc08347949 */ /* 0x000fea000383ffff */
.L_x_100:
[----:B-----5:R-:W-:Y:S01]  /*0330*/  ISETP.GT.U32.AND P1, PT, R10, R11, PT ;  /* 0x0000000b0a00720c */ /* 0x020fe20003f24070 */
[----:B------:R-:W-:-:S12]  /*0340*/  BRA `(.L_x_10) ;  /* 0x0000000000147947 */ /* 0x000fd80003800000 */
.L_x_98:
[----:B-----5:R-:W-:Y:S02]  /*0350*/  PRMT R8, R11, 0x9910, RZ ;  /* 0x000099100b087816 */ /* 0x020fe400000000ff */
[----:B------:R-:W-:-:S04]  /*0360*/  PRMT R9, R10, 0x9910, RZ ;  /* 0x000099100a097816 */ /* 0x000fc800000000ff */
[----:B------:R-:W-:Y:S01]  /*0370*/  ISETP.EQ.AND P1, PT, R9, R8, PT ;  /* 0x000000080900720c */ /* 0x000fe20003f22270 */
[----:B------:R-:W-:-:S12]  /*0380*/  BRA `(.L_x_10) ;  /* 0x0000000000047947 */ /* 0x000fd80003800000 */
.L_x_99:
[----:B-----5:R-:W-:-:S13]  /*0390*/  ISETP.GE.U32.AND P1, PT, R10, R11, PT ;  /* 0x0000000b0a00720c */ /* 0x020fda0003f26070 */
.L_x_10:
[----:B-----5:R1:W5:Y:S01]  /*03a0*/  LDG.E.U16 R10, desc[UR4][R2.64+0x2] ;  /* 0x00000204020a7981 */ /* 0x020362000c1e1500 */
[----:B------:R-:W-:-:S03]  /*03b0*/  PLOP3.LUT P2, PT, PT, PT, PT, 0x8, 0x80 ;  /* 0x000000000080781c */ /* 0x000fc60003f4e170 */
[----:B------:R1:W5:Y:S01]  /*03c0*/  LDG.E.U16 R11, desc[UR4][R4.64+0x2] ;  /* 0x00000204040b7981 */ /* 0x000362000c1e1500 */
[----:B------:R-:W-:Y:S09]  /*03d0*/  @P4 BRA `(.L_x_11) ;  /* 0x0000000000244947 */ /* 0x000ff20003800000 */
[----:B------:R-:W-:-:S05]  /*03e0*/  VIMNMX.U32 R8, PT, PT, R6, 0x2, PT ;  /* 0x0000000206087848 */ /* 0x000fca0003fe0000 */
[----:B------:R-:W-:-:S04]  /*03f0*/  IMAD.SHL.U32 R12, R8, 0x4, RZ ;  /* 0x00000004080c7824 */ /* 0x000fc800078e00ff */
[----:B------:R-:W2:Y:S02]  /*0400*/  LDC R8, c[0x2][R12+0x1c] ;  /* 0x008007000c087b82 */ /* 0x000ea40000000800 */
[----:B--2---:R-:W-:-:S04]  /*0410*/  SHF.R.S32.HI R9, RZ, 0x1f, R8 ;  /* 0x0000001fff097819 */ /* 0x004fc80000011408 */
.L_x_102:
[----:B------:R-:W-:Y:S05]  /*0420*/  BRX R8 -0x430                                  (*"BRANCH_TARGETS .L_x_103,.L_x_104,.L_x_12"*) ;  /* 0xfffffff808f47949 */ /* 0x000fea000383ffff */
.L_x_104:
[----:B-----5:R-:W-:Y:S01]  /*0430*/  ISETP.LE.U32.AND P2, PT, R10, R11, PT ;  /* 0x0000000b0a00720c */ /* 0x020fe20003f43070 */
[----:B------:R-:W-:-:S12]  /*0440*/  BRA `(.L_x_12) ;  /* 0x00000000003c7947 */ /* 0x000fd80003800000 */
.L_x_103:
[----:B-----5:R-:W-:Y:S01]  /*0450*/  ISETP.LT.U32.AND P2, PT, R10, R11, PT ;  /* 0x0000000b0a00720c */ /* 0x020fe20003f41070 */
[----:B------:R-:W-:-:S12]  /*0460*/  BRA `(.L_x_12) ;  /* 0x0000000000347947 */ /* 0x000fd80003800000 */
.L_x_11:
[----:B------:R-:W-:-:S05]  /*0470*/  IMAD.MOV.U32 R9, RZ, RZ, -0x2 ;  /* 0xfffffffeff097424 */ /* 0x000fca00078e00ff */
[----:B------:R-:W-:-:S05]  /*0480*/  VIADDMNMX.U32 R8, R6, R9, 0x3, PT ;  /* 0x0000000306087446 */ /* 0x000fca0003800009 */
[----:B------:R-:W-:-:S04]  /*0490*/  IMAD.SHL.U32 R12, R8, 0x4, RZ ;  /* 0x00000004080c7824 */ /* 0x000fc800078e00ff */
[----:B------:R-:W2:Y:S02]  /*04a0*/  LDC R8, c[0x2][R12+0x28] ;  /* 0x00800a000c087b82 */ /* 0x000ea40000000800 */
[----:B--2---:R-:W-:-:S04]  /*04b0*/  SHF.R.S32.HI R9, RZ, 0x1f, R8 ;  /* 0x0000001fff097819 */ /* 0x004fc80000011408 */
.L_x_106:
[----:B------:R-:W-:Y:S05]  /*04c0*/  BRX R8 -0x4d0                                  (*"BRANCH_TARGETS .L_x_107,.L_x_108,.L_x_109,.L_x_12"*) ;  /* 0xfffffff808cc7949 */ /* 0x000fea000383ffff */
.L_x_109:
[----:B-----5:R-:W-:Y:S01]  /*04d0*/  ISETP.GT.U32.AND P2, PT, R10, R11, PT ;  /* 0x0000000b0a00720c */ /* 0x020fe20003f44070 */
[----:B------:R-:W-:-:S12]  /*04e0*/  BRA `(.L_x_12) ;  /* 0x0000000000147947 */ /* 0x000fd80003800000 */
.L_x_107:
[----:B-----5:R-:W-:Y:S02]  /*04f0*/  PRMT R8, R11, 0x9910, RZ ;  /* 0x000099100b087816 */ /* 0x020fe400000000ff */
[----:B------:R-:W-:-:S04]  /*0500*/  PRMT R9, R10, 0x9910, RZ ;  /* 0x000099100a097816 */ /* 0x000fc800000000ff */
[----:B------:R-:W-:Y:S01]  /*0510*/  ISETP.EQ.AND P2, PT, R9, R8, PT ;  /* 0x000000080900720c */ /* 0x000fe20003f42270 */
[----:B------:R-:W-:-:S12]  /*0520*/  BRA `(.L_x_12) ;  /* 0x0000000000047947 */ /* 0x000fd80003800000 */
.L_x_108:
[----:B-----5:R-:W-:-:S13]  /*0530*/  ISETP.GE.U32.AND P2, PT, R10, R11, PT ;  /* 0x0000000b0a00720c */ /* 0x020fda0003f46070 */
.L_x_12:
[----:B-----5:R2:W5:Y:S01]  /*0540*/  LDG.E.U16 R10, desc[UR4][R2.64+0x4] ;  /* 0x00000404020a7981 */ /* 0x020562000c1e1500 */
[----:B------:R-:W-:-:S03]  /*0550*/  PLOP3.LUT P3, PT, PT, PT, PT, 0x8, 0x80 ;  /* 0x000000000080781c */ /* 0x000fc60003f6e170 */
[----:B------:R2:W5:Y:S01]  /*0560*/  LDG.E.U16 R11, desc[UR4][R4.64+0x4] ;  /* 0x00000404040b7981 */ /* 0x000562000c1e1500 */
[----:B------:R-:W-:Y:S09]  /*0570*/  @P4 BRA `(.L_x_13) ;  /* 0x0000000000244947 */ /* 0x000ff20003800000 */
[----:B------:R-:W-:-:S05]  /*0580*/  VIMNMX.U32 R8, PT, PT, R6, 0x2, PT ;  /* 0x0000000206087848 */ /* 0x000fca0003fe0000 */
[----:B------:R-:W-:-:S04]  /*0590*/  IMAD.SHL.U32 R12, R8, 0x4, RZ ;  /* 0x00000004080c7824 */ /* 0x000fc800078e00ff */
[----:B------:R-:W3:Y:S02]  /*05a0*/  LDC R8, c[0x2][R12+0x38] ;  /* 0x00800e000c087b82 */ /* 0x000ee40000000800 */
[----:B---3--:R-:W-:-:S04]  /*05b0*/  SHF.R.S32.HI R9, RZ, 0x1f, R8 ;  /* 0x0000001fff097819 */ /* 0x008fc80000011408 */
.L_x_111:
[----:B------:R-:W-:Y:S05]  /*05c0*/  BRX R8 -0x5d0                                  (*"BRANCH_TARGETS .L_x_112,.L_x_113,.L_x_14"*) ;  /* 0xfffffff8088c7949 */ /* 0x000fea000383ffff */
.L_x_113:
[----:B-----5:R-:W-:Y:S01]  /*05d0*/  ISETP.LE.U32.AND P3, PT, R10, R11, PT ;  /* 0x0000000b0a00720c */ /* 0x020fe20003f63070 */
[----:B------:R-:W-:-:S12]  /*05e0*/  BRA `(.L_x_14) ;  /* 0x00000000003c7947 */ /* 0x000fd80003800000 */
.L_x_112:
[----:B-----5:R-:W-:Y:S01]  /*05f0*/  ISETP.LT.U32.AND P3, PT, R10, R11, PT ;  /* 0x0000000b0a00720c */ /* 0x020fe20003f61070 */
[----:B------:R-:W-:-:S12]  /*0600*/  BRA `(.L_x_14) ;  /* 0x0000000000347947 */ /* 0x000fd80003800000 */
.L_x_13:
[----:B------:R-:W-:-:S05]  /*0610*/  IMAD.MOV.U32 R9, RZ, RZ, -0x2 ;  /* 0xfffffffeff097424 */ /* 0x000fca00078e00ff */
[----:B------:R-:W-:-:S05]  /*0620*/  VIADDMNMX.U32 R9, R6, R9, 0x3, PT ;  /* 0x0000000306097446 */ /* 0x000fca0003800009 */
[----:B------:R-:W-:-:S04]  /*0630*/  IMAD.SHL.U32 R12, R9, 0x4, RZ ;  /* 0x00000004090c7824 */ /* 0x000fc800078e00ff */
[----:B------:R-:W3:Y:S02]  /*0640*/  LDC R8, c[0x2][R12+0x44] ;  /* 0x008011000c087b82 */ /* 0x000ee40000000800 */
[----:B---3--:R-:W-:-:S04]  /*0650*/  SHF.R.S32.HI R9, RZ, 0x1f, R8 ;  /* 0x0000001fff097819 */ /* 0x008fc80000011408 */
.L_x_115:
[----:B------:R-:W-:Y:S05]  /*0660*/  BRX R8 -0x670                                  (*"BRANCH_TARGETS .L_x_116,.L_x_117,.L_x_118,.L_x_14"*) ;  /* 0xfffffff808647949 */ /* 0x000fea000383ffff */
.L_x_118:
[----:B-----5:R-:W-:Y:S01]  /*0670*/  ISETP.GT.U32.AND P3, PT, R10, R11, PT ;  /* 0x0000000b0a00720c */ /* 0x020fe20003f64070 */
[----:B------:R-:W-:-:S12]  /*0680*/  BRA `(.L_x_14) ;  /* 0x0000000000147947 */ /* 0x000fd80003800000 */
.L_x_116:
[----:B-----5:R-:W-:Y:S02]  /*0690*/  PRMT R8, R11, 0x9910, RZ ;  /* 0x000099100b087816 */ /* 0x020fe400000000ff */
[----:B------:R-:W-:-:S04]  /*06a0*/  PRMT R9, R10, 0x9910, RZ ;  /* 0x000099100a097816 */ /* 0x000fc800000000ff */
[----:B------:R-:W-:Y:S01]  /*06b0*/  ISETP.EQ.AND P3, PT, R9, R8, PT ;  /* 0x000000080900720c */ /* 0x000fe20003f62270 */
[----:B------:R-:W-:-:S12]  /*06c0*/  BRA `(.L_x_14) ;  /* 0x0000000000047947 */ /* 0x000fd80003800000 */
.L_x_117:
[----:B-----5:R-:W-:-:S13]  /*06d0*/  ISETP.GE.U32.AND P3, PT, R10, R11, PT ;  /* 0x0000000b0a00720c */ /* 0x020fda0003f66070 */
.L_x_14:
[----:B------:R3:W5:Y:S01]  /*06e0*/  LDG.E.U16 R8, desc[UR4][R2.64+0x6] ;  /* 0x0000060402087981 */ /* 0x000762000c1e1500 */
[----:B------:R-:W-:-:S03]  /*06f0*/  PLOP3.LUT P0, PT, PT, PT, PT, 0x8, 0x80 ;  /* 0x000000000080781c */ /* 0x000fc60003f0e170 */
[----:B012---:R3:W5:Y:S01]  /*0700*/  LDG.E.U16 R5, desc[UR4][R4.64+0x6] ;  /* 0x0000060404057981 */ /* 0x007762000c1e1500 */
[----:B------:R-:W-:Y:S09]  /*0710*/  @P4 BRA `(.L_x_15) ;  /* 0x0000000000244947 */ /* 0x000ff20003800000 */
[----:B------:R-:W-:-:S05]  /*0720*/  VIMNMX.U32 R6, PT, PT, R6, 0x2, PT ;  /* 0x0000000206067848 */ /* 0x000fca0003fe0000 */
[----:B------:R-:W-:-:S04]  /*0730*/  IMAD.SHL.U32 R6, R6, 0x4, RZ ;  /* 0x0000000406067824 */ /* 0x000fc800078e00ff */
[----:B---3--:R-:W0:Y:S02]  /*0740*/  LDC R2, c[0x2][R6+0x54] ;  /* 0x0080150006027b82 */ /* 0x008e240000000800 */
[----:B0-----:R-:W-:-:S04]  /*0750*/  SHF.R.S32.HI R3, RZ, 0x1f, R2 ;  /* 0x0000001fff037819 */ /* 0x001fc80000011402 */
.L_x_120:
[----:B------:R-:W-:Y:S05]  /*0760*/  BRX R2 -0x770                                  (*"BRANCH_TARGETS .L_x_121,.L_x_122,.L_x_16"*) ;  /* 0xfffffff802247949 */ /* 0x000fea000383ffff */
.L_x_122:
[----:B-----5:R-:W-:Y:S01]  /*0770*/  ISETP.LE.U32.AND P0, PT, R8, R5, PT ;  /* 0x000000050800720c */ /* 0x020fe20003f03070 */
[----:B------:R-:W-:-:S12]  /*0780*/  BRA `(.L_x_16) ;  /* 0x00000000003c7947 */ /* 0x000fd80003800000 */
.L_x_121:
[----:B-----5:R-:W-:Y:S01]  /*0790*/  ISETP.LT.U32.AND P0, PT, R8, R5, PT ;  /* 0x000000050800720c */ /* 0x020fe20003f01070 */
[----:B------:R-:W-:-:S12]  /*07a0*/  BRA `(.L_x_16) ;  /* 0x0000000000347947 */ /* 0x000fd80003800000 */
.L_x_15:
[----:B---3--:R-:W-:-:S05]  /*07b0*/  IMAD.MOV.U32 R3, RZ, RZ, -0x2 ;  /* 0xfffffffeff037424 */ /* 0x008fca00078e00ff */
[----:B------:R-:W-:-:S05]  /*07c0*/  VIADDMNMX.U32 R3, R6, R3, 0x3, PT ;  /* 0x0000000306037446 */ /* 0x000fca0003800003 */
[----:B------:R-:W-:-:S04]  /*07d0*/  IMAD.SHL.U32 R4, R3, 0x4, RZ ;  /* 0x0000000403047824 */ /* 0x000fc800078e00ff */
[----:B------:R-:W0:Y:S02]  /*07e0*/  LDC R2, c[0x2][R4+0x60] ;  /* 0x0080180004027b82 */ /* 0x000e240000000800 */
[----:B0-----:R-:W-:-:S04]  /*07f0*/  SHF.R.S32.HI R3, RZ, 0x1f, R2 ;  /* 0x0000001fff037819 */ /* 0x001fc80000011402 */
.L_x_124:
[----:B------:R-:W-:Y:S05]  /*0800*/  BRX R2 -0x810                                  (*"BRANCH_TARGETS .L_x_125,.L_x_126,.L_x_127,.L_x_16"*) ;  /* 0xfffffff402fc7949 */ /* 0x000fea000383ffff */
.L_x_127:
[----:B-----5:R-:W-:Y:S01]  /*0810*/  ISETP.GT.U32.AND P0, PT, R8, R5, PT ;  /* 0x000000050800720c */ /* 0x020fe20003f04070 */
[----:B------:R-:W-:-:S12]  /*0820*/  BRA `(.L_x_16) ;  /* 0x0000000000147947 */ /* 0x000fd80003800000 */
.L_x_125:
[----:B-----5:R-:W-:Y:S02]  /*0830*/  PRMT R2, R5, 0x9910, RZ ;  /* 0x0000991005027816 */ /* 0x020fe400000000ff */
[----:B------:R-:W-:-:S04]  /*0840*/  PRMT R3, R8, 0x9910, RZ ;  /* 0x0000991008037816 */ /* 0x000fc800000000ff */
[----:B------:R-:W-:Y:S01]  /*0850*/  ISETP.EQ.AND P0, PT, R3, R2, PT ;  /* 0x000000020300720c */ /* 0x000fe20003f02270 */
[----:B------:R-:W-:-:S12]  /*0860*/  BRA `(.L_x_16) ;  /* 0x0000000000047947 */ /* 0x000fd80003800000 */
.L_x_126:
[----:B-----5:R-:W-:-:S13]  /*0870*/  ISETP.GE.U32.AND P0, PT, R8, R5, PT ;  /* 0x000000050800720c */ /* 0x020fda0003f06070 */
.L_x_16:
        /* <DEDUP_REMOVED lines=10> */
.L_x_17:
        /* <DEDUP_REMOVED lines=14> */
.L_x_274:


//--------------------- .text._Z25nppiCompare_8u_C4R_kernelPKhiS0_iPhiii8NppCmpOp --------------------------
	.section	.text._Z25nppiCompare_8u_C4R_kernelPKhiS0_iPhiii8NppCmpOp,"ax",@progbits
	.align	128
        .global         _Z25nppiCompare_8u_C4R_kernelPKhiS0_iPhiii8NppCmpOp
        .type           _Z25nppiCompare_8u_C4R_kernelPKhiS0_iPhiii8NppCmpOp,@function
        .size           _Z25nppiCompare_8u_C4R_kernelPKhiS0_iPhiii8NppCmpOp,(.L_x_275 - _Z25nppiCompare_8u_C4R_kernelPKhiS0_iPhiii8NppCmpOp)
        .other          _Z25nppiCompare_8u_C4R_kernelPKhiS0_iPhiii8NppCmpOp,@"STO_CUDA_ENTRY STV_DEFAULT"
_Z25nppiCompare_8u_C4R_kernelPKhiS0_iPhiii8NppCmpOp:
.text._Z25nppiCompare_8u_C4R_kernelPKhiS0_iPhiii8NppCmpOp:
        /* <DEDUP_REMOVED lines=15> */
[----:B------:R-:W-:Y:S01]  /*00f0*/  IMAD.SHL.U32 R4, R0, 0x4, RZ ;  /* 0x0000000400047824 */ /* 0x000fe200078e00ff */
[----:B------:R-:W1:Y:S04]  /*0100*/  LDCU UR7, c[0x0][0x398] ;  /* 0x00007300ff0777ac */ /* 0x000e680008000800 */
[----:B------:R-:W-:Y:S01]  /*0110*/  SHF.R.S32.HI R8, RZ, 0x1f, R4 ;  /* 0x0000001fff087819 */ /* 0x000fe20000011404 */
[----:B------:R-:W2:Y:S01]  /*0120*/  LDCU.64 UR8, c[0x0][0x380] ;  /* 0x00007000ff0877ac */ /* 0x000ea20008000a00 */
[----:B------:R-:W3:Y:S01]  /*0130*/  LDCU.64 UR10, c[0x0][0x390] ;  /* 0x00007200ff0a77ac */ /* 0x000ee20008000a00 */
[----:B------:R-:W4:Y:S01]  /*0140*/  LDCU.64 UR4, c[0x0][0x358] ;  /* 0x00006b00ff0477ac */ /* 0x000f220008000a00 */
[C---:B0-----:R-:W-:Y:S01]  /*0150*/  IMAD R2, R7.reuse, UR6, RZ ;  /* 0x0000000607027c24 */ /* 0x041fe2000f8e02ff */
[----:B------:R-:W0:Y:S01]  /*0160*/  LDCU UR6, c[0x0][0x3a8] ;  /* 0x00007500ff0677ac */ /* 0x000e220008000800 */
[----:B-1----:R-:W-:-:S03]  /*0170*/  IMAD R3, R7, UR7, RZ ;  /* 0x0000000707037c24 */ /* 0x002fc6000f8e02ff */
[----:B------:R-:W-:Y:S02]  /*0180*/  SHF.R.S32.HI R5, RZ, 0x1f, R2 ;  /* 0x0000001fff057819 */ /* 0x000fe40000011402 */
[--C-:B--2---:R-:W-:Y:S02]  /*0190*/  IADD3 R2, P0, P1, R2, UR8, R4.reuse ;  /* 0x0000000802027c10 */ /* 0x104fe4000f91e004 */
[----:B------:R-:W-:Y:S02]  /*01a0*/  SHF.R.S32.HI R6, RZ, 0x1f, R3 ;  /* 0x0000001fff067819 */ /* 0x000fe40000011403 */
[----:B---3--:R-:W-:Y:S02]  /*01b0*/  IADD3 R4, P2, P3, R3, UR10, R4 ;  /* 0x0000000a03047c10 */ /* 0x008fe4000fb5e004 */
[--C-:B------:R-:W-:Y:S02]  /*01c0*/  IADD3.X R3, PT, PT, R5, UR9, R8.reuse, P0, P1 ;  /* 0x0000000905037c10 */ /* 0x100fe400087e2408 */
[----:B------:R-:W-:-:S02]  /*01d0*/  IADD3.X R5, PT, PT, R6, UR11, R8, P2, P3 ;  /* 0x0000000b06057c10 */ /* 0x000fc400097e6408 */
[----:B------:R-:W1:Y:S01]  /*01e0*/  LDC R6, c[0x0][0x3b4] ;  /* 0x0000ed00ff067b82 */ /* 0x000e620000000800 */
[----:B----4-:R2:W5:Y:S01]  /*01f0*/  LDG.E.U8 R10, desc[UR4][R2.64] ;  /* 0x00000004020a7981 */ /* 0x010562000c1e1100 */
[----:B0-----:R-:W-:-:S03]  /*0200*/  IMAD R7, R7, UR6, RZ ;  /* 0x0000000607077c24 */ /* 0x001fc6000f8e02ff */
[----:B------:R2:W5:Y:S01]  /*0210*/  LDG.E.U8 R11, desc[UR4][R4.64] ;  /* 0x00000004040b7981 */ /* 0x000562000c1e1100 */
[----:B------:R-:W-:Y:S02]  /*0220*/  PLOP3.LUT P1, PT, PT, PT, PT, 0x8, 0x80 ;  /* 0x000000000080781c */ /* 0x000fe40003f2e170 */
[C---:B-1----:R-:W-:Y:S01]  /*0230*/  ISETP.GT.AND P4, PT, R6.reuse, 0x1, PT ;  /* 0x000000010600780c */ /* 0x042fe20003f84270 */
[----:B------:R-:W-:-:S12]  /*0240*/  VIADD R8, R6, 0xfffffffe ;  /* 0xfffffffe06087836 */ /* 0x000fd80000000000 */
[----:B--2---:R-:W-:Y:S05]  /*0250*/  @P4 BRA `(.L_x_18) ;  /* 0x0000000000244947 */ /* 0x004fea0003800000 */
[----:B------:R-:W-:-:S05]  /*0260*/  VIMNMX.U32 R8, PT, PT, R6, 0x2, PT ;  /* 0x0000000206087848 */ /* 0x000fca0003fe0000 */
[----:B------:R-:W-:-:S04]  /*0270*/  IMAD.SHL.U32 R12, R8, 0x4, RZ ;  /* 0x00000004080c7824 */ /* 0x000fc800078e00ff */
[----:B------:R-:W0:Y:S02]  /*0280*/  LDC R8, c[0x2][R12] ;  /* 0x008000000c087b82 */ /* 0x000e240000000800 */
[----:B0-----:R-:W-:-:S04]  /*0290*/  SHF.R.S32.HI R9, RZ, 0x1f, R8 ;  /* 0x0000001fff097819 */ /* 0x001fc80000011408 */
.L_x_129:
[----:B------:R-:W-:Y:S05]  /*02a0*/  BRX R8 -0x2b0                                  (*"BRANCH_TARGETS .L_x_130,.L_x_131,.L_x_19"*) ;  /* 0xfffffffc08547949 */ /* 0x000fea000383ffff */
.L_x_131:
[----:B-----5:R-:W-:Y:S01]  /*02b0*/  ISETP.LE.U32.AND P1, PT, R10, R11, PT ;  /* 0x0000000b0a00720c */ /* 0x020fe20003f23070 */
[----:B------:R-:W-:-:S12]  /*02c0*/  BRA `(.L_x_19) ;  /* 0x0000000000307947 */ /* 0x000fd80003800000 */
.L_x_130:
[----:B-----5:R-:W-:Y:S01]  /*02d0*/  ISETP.LT.U32.AND P1, PT, R10, R11, PT ;  /* 0x0000000b0a00720c */ /* 0x020fe20003f21070 */
[----:B------:R-:W-:-:S12]  /*02e0*/  BRA `(.L_x_19) ;  /* 0x0000000000287947 */ /* 0x000fd80003800000 */
.L_x_18:
[----:B------:R-:W-:-:S05]  /*02f0*/  VIMNMX.U32 R8, PT, PT, R8, 0x3, PT ;  /* 0x0000000308087848 */ /* 0x000fca0003fe0000 */
[----:B------:R-:W-:-:S04]  /*0300*/  IMAD.SHL.U32 R12, R8, 0x4, RZ ;  /* 0x00000004080c7824 */ /* 0x000fc800078e00ff */
[----:B------:R-:W0:Y:S02]  /*0310*/  LDC R8, c[0x2][R12+0xc] ;  /* 0x008003000c087b82 */ /* 0x000e240000000800 */
[----:B0-----:R-:W-:-:S04]  /*0320*/  SHF.R.S32.HI R9, RZ, 0x1f, R8 ;  /* 0x0000001fff097819 */ /* 0x001fc80000011408 */
.L_x_133:
[----:B------:R-:W-:Y:S05]  /*0330*/  BRX R8 -0x340                                  (*"BRANCH_TARGETS .L_x_134,.L_x_135,.L_x_136,.L_x_19"*) ;  /* 0xfffffffc08307949 */ /* 0x000fea000383ffff */
.L_x_136:
[----:B-----5:R-:W-:Y:S01]  /*0340*/  ISETP.GT.U32.AND P1, PT, R10, R11, PT ;  /* 0x0000000b0a00720c */ /* 0x020fe20003f24070 */
[----:B------:R-:W-:-:S12]  /*0350*/  BRA `(.L_x_19) ;  /* 0x00000000000c7947 */ /* 0x000fd80003800000 */
.L_x_134:
[----:B-----5:R-:W-:Y:S01]  /*0360*/  ISETP.EQ.AND P1, PT, R10, R11, PT ;  /* 0x0000000b0a00720c */ /* 0x020fe20003f22270 */
[----:B------:R-:W-:-:S12]  /*0370*/  BRA `(.L_x_19) ;  /* 0x0000000000047947 */ /* 0x000fd80003800000 */
.L_x_135:
[----:B-----5:R-:W-:-:S13]  /*0380*/  ISETP.GE.U32.AND P1, PT, R10, R11, PT ;  /* 0x0000000b0a00720c */ /* 0x020fda0003f26070 */
.L_x_19:
[----:B-----5:R0:W5:Y:S01]  /*0390*/  LDG.E.U8 R10, desc[UR4][R2.64+0x1] ;  /* 0x00000104020a7981 */ /* 0x020162000c1e1100 */
[----:B------:R-:W-:-:S03]  /*03a0*/  PLOP3.LUT P2, PT, PT, PT, PT, 0x8, 0x80 ;  /* 0x000000000080781c */ /* 0x000fc60003f4e170 */
[----:B------:R0:W5:Y:S01]  /*03b0*/  LDG.E.U8 R11, desc[UR4][R4.64+0x1] ;  /* 0x00000104040b7981 */ /* 0x000162000c1e1100 */
[----:B------:R-:W-:Y:S09]  /*03c0*/  @P4 BRA `(.L_x_20) ;  /* 0x0000000000244947 */ /* 0x000ff20003800000 */
[----:B------:R-:W-:-:S05]  /*03d0*/  VIMNMX.U32 R8, PT, PT, R6, 0x2, PT ;  /* 0x0000000206087848 */ /* 0x000fca0003fe0000 */
[----:B------:R-:W-:-:S04]  /*03e0*/  IMAD.SHL.U32 R12, R8, 0x4, RZ ;  /* 0x00000004080c7824 */ /* 0x000fc800078e00ff */
[----:B------:R-:W1:Y:S02]  /*03f0*/  LDC R8, c[0x2][R12+0x1c] ;  /* 0x008007000c087b82 */ /* 0x000e640000000800 */
[----:B-1----:R-:W-:-:S04]  /*0400*/  SHF.R.S32.HI R9, RZ, 0x1f, R8 ;  /* 0x0000001fff097819 */ /* 0x002fc80000011408 */
.L_x_138:
[----:B------:R-:W-:Y:S05]  /*0410*/  BRX R8 -0x420                                  (*"BRANCH_TARGETS .L_x_139,.L_x_140,.L_x_21"*) ;  /* 0xfffffff808f87949 */ /* 0x000fea000383ffff */
.L_x_140:
[----:B-----5:R-:W-:Y:S01]  /*0420*/  ISETP.LE.U32.AND P2, PT, R10, R11, PT ;  /* 0x0000000b0a00720c */ /* 0x020fe20003f43070 */
[----:B------:R-:W-:-:S12]  /*0430*/  BRA `(.L_x_21) ;  /* 0x0000000000347947 */ /* 0x000fd80003800000 */
.L_x_139:
[----:B-----5:R-:W-:Y:S01]  /*0440*/  ISETP.LT.U32.AND P2, PT, R10, R11, PT ;  /* 0x0000000b0a00720c */ /* 0x020fe20003f41070 */
[----:B------:R-:W-:-:S12]  /*0450*/  BRA `(.L_x_21) ;  /* 0x00000000002c7947 */ /* 0x000fd80003800000 */
.L_x_20:
[----:B------:R-:W-:-:S05]  /*0460*/  IMAD.MOV.U32 R9, RZ, RZ, -0x2 ;  /* 0xfffffffeff097424 */ /* 0x000fca00078e00ff */
[----:B------:R-:W-:-:S05]  /*0470*/  VIADDMNMX.U32 R8, R6, R9, 0x3, PT ;  /* 0x0000000306087446 */ /* 0x000fca0003800009 */
[----:B------:R-:W-:-:S04]  /*0480*/  IMAD.SHL.U32 R12, R8, 0x4, RZ ;  /* 0x00000004080c7824 */ /* 0x000fc800078e00ff */
[----:B------:R-:W1:Y:S02]  /*0490*/  LDC R8, c[0x2][R12+0x28] ;  /* 0x00800a000c087b82 */ /* 0x000e640000000800 */
[----:B-1----:R-:W-:-:S04]  /*04a0*/  SHF.R.S32.HI R9, RZ, 0x1f, R8 ;  /* 0x0000001fff097819 */ /* 0x002fc80000011408 */
.L_x_142:
[----:B------:R-:W-:Y:S05]  /*04b0*/  BRX R8 -0x4c0                                  (*"BRANCH_TARGETS .L_x_143,.L_x_144,.L_x_145,.L_x_21"*) ;  /* 0xfffffff808d07949 */ /* 0x000fea000383ffff */
.L_x_145:
[----:B-----5:R-:W-:Y:S01]  /*04c0*/  ISETP.GT.U32.AND P2, PT, R10, R11, PT ;  /* 0x0000000b0a00720c */ /* 0x020fe20003f44070 */
[----:B------:R-:W-:-:S12]  /*04d0*/  BRA `(.L_x_21) ;  /* 0x00000000000c7947 */ /* 0x000fd80003800000 */
.L_x_143:
[----:B-----5:R-:W-:Y:S01]  /*04e0*/  ISETP.EQ.AND P2, PT, R10, R11, PT ;  /* 0x0000000b0a00720c */ /* 0x020fe20003f42270 */
[----:B------:R-:W-:-:S12]  /*04f0*/  BRA `(.L_x_21) ;  /* 0x0000000000047947 */ /* 0x000fd80003800000 */
.L_x_144:
[----:B-----5:R-:W-:-:S13]  /*0500*/  ISETP.GE.U32.AND P2, PT, R10, R11, PT ;  /* 0x0000000b0a00720c */ /* 0x020fda0003f46070 */
.L_x_21:
[----:B-----5:R1:W5:Y:S01]  /*0510*/  LDG.E.U8 R10, desc[UR4][R2.64+0x2] ;  /* 0x00000204020a7981 */ /* 0x020362000c1e1100 */
[----:B------:R-:W-:-:S03]  /*0520*/  PLOP3.LUT P3, PT, PT, PT, PT, 0x8, 0x80 ;  /* 0x000000000080781c */ /* 0x000fc60003f6e170 */
[----:B------:R1:W5:Y:S01]  /*0530*/  LDG.E.U8 R11, desc[UR4][R4.64+0x2] ;  /* 0x00000204040b7981 */ /* 0x000362000c1e1100 */
[----:B------:R-:W-:Y:S09]  /*0540*/  @P4 BRA `(.L_x_22) ;  /* 0x0000000000244947 */ /* 0x000ff20003800000 */
[----:B------:R-:W-:-:S05]  /*0550*/  VIMNMX.U32 R8, PT, PT, R6, 0x2, PT ;  /* 0x0000000206087848 */ /* 0x000fca0003fe0000 */
[----:B------:R-:W-:-:S04]  /*0560*/  IMAD.SHL.U32 R12, R8, 0x4, RZ ;  /* 0x00000004080c7824 */ /* 0x000fc800078e00ff */
[----:B------:R-:W2:Y:S02]  /*0570*/  LDC R8, c[0x2][R12+0x38] ;  /* 0x00800e000c087b82 */ /* 0x000ea40000000800 */
[----:B--2---:R-:W-:-:S04]  /*0580*/  SHF.R.S32.HI R9, RZ, 0x1f, R8 ;  /* 0x0000001fff097819 */ /* 0x004fc80000011408 */
.L_x_147:
[----:B------:R-:W-:Y:S05]  /*0590*/  BRX R8 -0x5a0                                  (*"BRANCH_TARGETS .L_x_148,.L_x_149,.L_x_23"*) ;  /* 0xfffffff808987949 */ /* 0x000fea000383ffff */
.L_x_149:
[----:B-----5:R-:W-:Y:S01]  /*05a0*/  ISETP.LE.U32.AND P3, PT, R10, R11, PT ;  /* 0x0000000b0a00720c */ /* 0x020fe20003f63070 */
[----:B------:R-:W-:-:S12]  /*05b0*/  BRA `(.L_x_23) ;  /* 0x0000000000347947 */ /* 0x000fd80003800000 */
.L_x_148:
[----:B-----5:R-:W-:Y:S01]  /*05c0*/  ISETP.LT.U32.AND P3, PT, R10, R11, PT ;  /* 0x0000000b0a00720c */ /* 0x020fe20003f61070 */
[----:B------:R-:W-:-:S12]  /*05d0*/  BRA `(.L_x_23) ;  /* 0x00000000002c7947 */ /* 0x000fd80003800000 */
.L_x_22:
[----:B------:R-:W-:-:S05]  /*05e0*/  IMAD.MOV.U32 R9, RZ, RZ, -0x2 ;  /* 0xfffffffeff097424 */ /* 0x000fca00078e00ff */
[----:B------:R-:W-:-:S05]  /*05f0*/  VIADDMNMX.U32 R9, R6, R9, 0x3, PT ;  /* 0x0000000306097446 */ /* 0x000fca0003800009 */
[----:B------:R-:W-:-:S04]  /*0600*/  IMAD.SHL.U32 R12, R9, 0x4, RZ ;  /* 0x00000004090c7824 */ /* 0x000fc800078e00ff */
[----:B------:R-:W2:Y:S02]  /*0610*/  LDC R8, c[0x2][R12+0x44] ;  /* 0x008011000c087b82 */ /* 0x000ea40000000800 */
[----:B--2---:R-:W-:-:S04]  /*0620*/  SHF.R.S32.HI R9, RZ, 0x1f, R8 ;  /* 0x0000001fff097819 */ /* 0x004fc80000011408 */
.L_x_151:
[----:B------:R-:W-:Y:S05]  /*0630*/  BRX R8 -0x640                                  (*"BRANCH_TARGETS .L_x_152,.L_x_153,.L_x_154,.L_x_23"*) ;  /* 0xfffffff808707949 */ /* 0x000fea000383ffff */
.L_x_154:
[----:B-----5:R-:W-:Y:S01]  /*0640*/  ISETP.GT.U32.AND P3, PT, R10, R11, PT ;  /* 0x0000000b0a00720c */ /* 0x020fe20003f64070 */
[----:B------:R-:W-:-:S12]  /*0650*/  BRA `(.L_x_23) ;  /* 0x00000000000c7947 */ /* 0x000fd80003800000 */
.L_x_152:
[----:B-----5:R-:W-:Y:S01]  /*0660*/  ISETP.EQ.AND P3, PT, R10, R11, PT ;  /* 0x0000000b0a00720c */ /* 0x020fe20003f62270 */
[----:B------:R-:W-:-:S12]  /*0670*/  BRA `(.L_x_23) ;  /* 0x0000000000047947 */ /* 0x000fd80003800000 */
.L_x_153:
[----:B-----5:R-:W-:-:S13]  /*0680*/  ISETP.GE.U32.AND P3, PT, R10, R11, PT ;  /* 0x0000000b0a00720c */ /* 0x020fda0003f66070 */
.L_x_23:
[----:B------:R2:W5:Y:S01]  /*0690*/  LDG.E.U8 R8, desc[UR4][R2.64+0x3] ;  /* 0x0000030402087981 */ /* 0x000562000c1e1100 */
[----:B------:R-:W-:-:S03]  /*06a0*/  PLOP3.LUT P0, PT, PT, PT, PT, 0x8, 0x80 ;  /* 0x000000000080781c */ /* 0x000fc60003f0e170 */
[----:B01----:R2:W5:Y:S01]  /*06b0*/  LDG.E.U8 R5, desc[UR4][R4.64+0x3] ;  /* 0x0000030404057981 */ /* 0x003562000c1e1100 */
[----:B------:R-:W-:Y:S09]  /*06c0*/  @P4 BRA `(.L_x_24) ;  /* 0x0000000000244947 */ /* 0x000ff20003800000 */
[----:B------:R-:W-:-:S05]  /*06d0*/  VIMNMX.U32 R6, PT, PT, R6, 0x2, PT ;  /* 0x0000000206067848 */ /* 0x000fca0003fe0000 */
[----:B------:R-:W-:-:S04]  /*06e0*/  IMAD.SHL.U32 R6, R6, 0x4, RZ ;  /* 0x0000000406067824 */ /* 0x000fc800078e00ff */
[----:B--2---:R-:W0:Y:S02]  /*06f0*/  LDC R2, c[0x2][R6+0x54] ;  /* 0x0080150006027b82 */ /* 0x004e240000000800 */
[----:B0-----:R-:W-:-:S04]  /*0700*/  SHF.R.S32.HI R3, RZ, 0x1f, R2 ;  /* 0x0000001fff037819 */ /* 0x001fc80000011402 */
.L_x_156:
[----:B------:R-:W-:Y:S05]  /*0710*/  BRX R2 -0x720                                  (*"BRANCH_TARGETS .L_x_157,.L_x_158,.L_x_25"*) ;  /* 0xfffffff802387949 */ /* 0x000fea000383ffff */
.L_x_158:
[----:B-----5:R-:W-:Y:S01]  /*0720*/  ISETP.LE.U32.AND P0, PT, R8, R5, PT ;  /* 0x000000050800720c */ /* 0x020fe20003f03070 */
[----:B------:R-:W-:-:S12]  /*0730*/  BRA `(.L_x_25) ;  /* 0x0000000000347947 */ /* 0x000fd80003800000 */
.L_x_157:
[----:B-----5:R-:W-:Y:S01]  /*0740*/  ISETP.LT.U32.AND P0, PT, R8, R5, PT ;  /* 0x000000050800720c */ /* 0x020fe20003f01070 */
[----:B------:R-:W-:-:S12]  /*0750*/  BRA `(.L_x_25) ;  /* 0x00000000002c7947 */ /* 0x000fd80003800000 */
.L_x_24:
[----:B--2---:R-:W-:-:S05]  /*0760*/  IMAD.MOV.U32 R3, RZ, RZ, -0x2 ;  /* 0xfffffffeff037424 */ /* 0x004fca00078e00ff */
[----:B------:R-:W-:-:S05]  /*0770*/  VIADDMNMX.U32 R3, R6, R3, 0x3, PT ;  /* 0x0000000306037446 */ /* 0x000fca0003800003 */
[----:B------:R-:W-:-:S04]  /*0780*/  IMAD.SHL.U32 R4, R3, 0x4, RZ ;  /* 0x0000000403047824 */ /* 0x000fc800078e00ff */
[----:B------:R-:W0:Y:S02]  /*0790*/  LDC R2, c[0x2][R4+0x60] ;  /* 0x0080180004027b82 */ /* 0x000e240000000800 */
[----:B0-----:R-:W-:-:S04]  /*07a0*/  SHF.R.S32.HI R3, RZ, 0x1f, R2 ;  /* 0x0000001fff037819 */ /* 0x001fc80000011402 */
.L_x_160:
[----:B------:R-:W-:Y:S05]  /*07b0*/  BRX R2 -0x7c0                                  (*"BRANCH_TARGETS .L_x_161,.L_x_162,.L_x_163,.L_x_25"*) ;  /* 0xfffffff802107949 */ /* 0x000fea000383ffff */
.L_x_163:
[----:B-----5:R-:W-:Y:S01]  /*07c0*/  ISETP.GT.U32.AND P0, PT, R8, R5, PT ;  /* 0x000000050800720c */ /* 0x020fe20003f04070 */
[----:B------:R-:W-:-:S12]  /*07d0*/  BRA `(.L_x_25) ;  /* 0x00000000000c7947 */ /* 0x000fd80003800000 */
.L_x_161:
[----:B-----5:R-:W-:Y:S01]  /*07e0*/  ISETP.EQ.AND P0, PT, R8, R5, PT ;  /* 0x000000050800720c */ /* 0x020fe20003f02270 */
[----:B------:R-:W-:-:S12]  /*07f0*/  BRA `(.L_x_25) ;  /* 0x0000000000047947 */ /* 0x000fd80003800000 */
.L_x_162:
[----:B-----5:R-:W-:-:S13]  /*0800*/  ISETP.GE.U32.AND P0, PT, R8, R5, PT ;  /* 0x000000050800720c */ /* 0x020fda0003f06070 */
.L_x_25:
        /* <DEDUP_REMOVED lines=10> */
.L_x_26:
        /* <DEDUP_REMOVED lines=13> */
.L_x_275:


//--------------------- .text._Z26nppiCompare_32f_C3R_kernelPKfiS0_iPhiii8NppCmpOp --------------------------
	.section	.text._Z26nppiCompare_32f_C3R_kernelPKfiS0_iPhiii8NppCmpOp,"ax",@progbits
	.align	128
        .global         _Z26nppiCompare_32f_C3R_kernelPKfiS0_iPhiii8NppCmpOp
        .type           _Z26nppiCompare_32f_C3R_kernelPKfiS0_iPhiii8NppCmpOp,@function
        .size           _Z26nppiCompare_32f_C3R_kernelPKfiS0_iPhiii8NppCmpOp,(.L_x_276 - _Z26nppiCompare_32f_C3R_kernelPKfiS0_iPhiii8NppCmpOp)
        .other          _Z26nppiCompare_32f_C3R_kernelPKfiS0_iPhiii8NppCmpOp,@"STO_CUDA_ENTRY STV_DEFAULT"
_Z26nppiCompare_32f_C3R_kernelPKfiS0_iPhiii8NppCmpOp:
.text._Z26nppiCompare_32f_C3R_kernelPKfiS0_iPhiii8NppCmpOp:
        /* <DEDUP_REMOVED lines=16> */
[----:B------:R-:W-:Y:S01]  /*0100*/  IMAD R9, R0, 0x3, RZ ;  /* 0x0000000300097824 */ /* 0x000fe200078e02ff */
        /* <DEDUP_REMOVED lines=24> */
.L_x_165:
[----:B------:R-:W-:Y:S05]  /*0290*/  BRX R8 -0x2a0                                  (*"BRANCH_TARGETS .L_x_166,.L_x_167,.L_x_28"*) ;  /* 0xfffffffc08587949 */ /* 0x000fea000383ffff */
.L_x_167:
[----:B-----5:R-:W-:Y:S01]  /*02a0*/  FSETP.LE.AND P0, PT, R10, R11, PT ;  /* 0x0000000b0a00720b */ /* 0x020fe20003f03000 */
[----:B------:R-:W-:-:S12]  /*02b0*/  BRA `(.L_x_28) ;  /* 0x0000000000307947 */ /* 0x000fd80003800000 */
.L_x_166:
[----:B-----5:R-:W-:Y:S01]  /*02c0*/  FSETP.LT.AND P0, PT, R10, R11, PT ;  /* 0x0000000b0a00720b */ /* 0x020fe20003f01000 */
[----:B------:R-:W-:-:S12]  /*02d0*/  BRA `(.L_x_28) ;  /* 0x0000000000287947 */ /* 0x000fd80003800000 */
.L_x_27:
[----:B------:R-:W-:-:S05]  /*02e0*/  VIMNMX.U32 R8, PT, PT, R8, 0x3, PT ;  /* 0x0000000308087848 */ /* 0x000fca0003fe0000 */
[----:B------:R-:W-:-:S04]  /*02f0*/  IMAD.SHL.U32 R12, R8, 0x4, RZ ;  /* 0x00000004080c7824 */ /* 0x000fc800078e00ff */
[----:B------:R-:W1:Y:S02]  /*0300*/  LDC R8, c[0x2][R12+0xc] ;  /* 0x008003000c087b82 */ /* 0x000e640000000800 */
[----:B-1----:R-:W-:-:S04]  /*0310*/  SHF.R.S32.HI R9, RZ, 0x1f, R8 ;  /* 0x0000001fff097819 */ /* 0x002fc80000011408 */
.L_x_169:
[----:B------:R-:W-:Y:S05]  /*0320*/  BRX R8 -0x330                                  (*"BRANCH_TARGETS .L_x_170,.L_x_171,.L_x_172,.L_x_28"*) ;  /* 0xfffffffc08347949 */ /* 0x000fea000383ffff */
.L_x_172:
[----:B-----5:R-:W-:Y:S01]  /*0330*/  FSETP.GT.AND P0, PT, R10, R11, PT ;  /* 0x0000000b0a00720b */ /* 0x020fe20003f04000 */
[----:B------:R-:W-:-:S12]  /*0340*/  BRA `(.L_x_28) ;  /* 0x00000000000c7947 */ /* 0x000fd80003800000 */
.L_x_170:
[----:B-----5:R-:W-:Y:S01]  /*0350*/  FSETP.EQ.AND P0, PT, R10, R11, PT ;  /* 0x0000000b0a00720b */ /* 0x020fe20003f02000 */
[----:B------:R-:W-:-:S12]  /*0360*/  BRA `(.L_x_28) ;  /* 0x0000000000047947 */ /* 0x000fd80003800000 */
.L_x_171:
[----:B-----5:R-:W-:-:S13]  /*0370*/  FSETP.GE.AND P0, PT, R10, R11, PT ;  /* 0x0000000b0a00720b */ /* 0x020fda0003f06000 */
.L_x_28:
        /* <DEDUP_REMOVED lines=8> */
.L_x_174:
[----:B------:R-:W-:Y:S05]  /*0400*/  BRX R8 -0x410                                  (*"BRANCH_TARGETS .L_x_175,.L_x_176,.L_x_30"*) ;  /* 0xfffffff808fc7949 */ /* 0x000fea000383ffff */
.L_x_176:
[----:B-----5:R-:W-:Y:S01]  /*0410*/  FSETP.LE.AND P1, PT, R10, R11, PT ;  /* 0x0000000b0a00720b */ /* 0x020fe20003f23000 */
[----:B------:R-:W-:-:S12]  /*0420*/  BRA `(.L_x_30) ;  /* 0x0000000000347947 */ /* 0x000fd80003800000 */
.L_x_175:
[----:B-----5:R-:W-:Y:S01]  /*0430*/  FSETP.LT.AND P1, PT, R10, R11, PT ;  /* 0x0000000b0a00720b */ /* 0x020fe20003f21000 */
[----:B------:R-:W-:-:S12]  /*0440*/  BRA `(.L_x_30) ;  /* 0x00000000002c7947 */ /* 0x000fd80003800000 */
.L_x_29:
[----:B------:R-:W-:-:S05]  /*0450*/  IMAD.MOV.U32 R9, RZ, RZ, -0x2 ;  /* 0xfffffffeff097424 */ /* 0x000fca00078e00ff */
[----:B------:R-:W-:-:S05]  /*0460*/  VIADDMNMX.U32 R8, R6, R9, 0x3, PT ;  /* 0x0000000306087446 */ /* 0x000fca0003800009 */
[----:B------:R-:W-:-:S04]  /*0470*/  IMAD.SHL.U32 R12, R8, 0x4, RZ ;  /* 0x00000004080c7824 */ /* 0x000fc800078e00ff */
[----:B------:R-:W2:Y:S02]  /*0480*/  LDC R8, c[0x2][R12+0x28] ;  /* 0x00800a000c087b82 */ /* 0x000ea40000000800 */
[----:B--2---:R-:W-:-:S04]  /*0490*/  SHF.R.S32.HI R9, RZ, 0x1f, R8 ;  /* 0x0000001fff097819 */ /* 0x004fc80000011408 */
.L_x_178:
[----:B------:R-:W-:Y:S05]  /*04a0*/  BRX R8 -0x4b0                                  (*"BRANCH_TARGETS .L_x_179,.L_x_180,.L_x_181,.L_x_30"*) ;  /* 0xfffffff808d47949 */ /* 0x000fea000383ffff */
.L_x_181:
[----:B-----5:R-:W-:Y:S01]  /*04b0*/  FSETP.GT.AND P1, PT, R10, R11, PT ;  /* 0x0000000b0a00720b */ /* 0x020fe20003f24000 */
[----:B------:R-:W-:-:S12]  /*04c0*/  BRA `(.L_x_30) ;  /* 0x00000000000c7947 */ /* 0x000fd80003800000 */
.L_x_179:
[----:B-----5:R-:W-:Y:S01]  /*04d0*/  FSETP.EQ.AND P1, PT, R10, R11, PT ;  /* 0x0000000b0a00720b */ /* 0x020fe20003f22000 */
[----:B------:R-:W-:-:S12]  /*04e0*/  BRA `(.L_x_30) ;  /* 0x0000000000047947 */ /* 0x000fd80003800000 */
.L_x_180:
[----:B-----5:R-:W-:-:S13]  /*04f0*/  FSETP.GE.AND P1, PT, R10, R11, PT ;  /* 0x0000000b0a00720b */ /* 0x020fda0003f26000 */
.L_x_30:
[----:B------:R2:W5:Y:S01]  /*0500*/  LDG.E R8, desc[UR4][R2.64+0x8] ;  /* 0x0000080402087981 */ /* 0x000562000c1e1900 */
[----:B------:R-:W-:-:S03]  /*0510*/  PLOP3.LUT P2, PT, PT, PT, PT, 0x8, 0x80 ;  /* 0x000000000080781c */ /* 0x000fc60003f4e170 */
[----:B01----:R2:W5:Y:S01]  /*0520*/  LDG.E R5, desc[UR4][R4.64+0x8] ;  /* 0x0000080404057981 */ /* 0x003562000c1e1900 */
[----:B------:R-:W-:Y:S09]  /*0530*/  @P3 BRA `(.L_x_31) ;  /* 0x0000000000243947 */ /* 0x000ff20003800000 */
[----:B------:R-:W-:-:S05]  /*0540*/  VIMNMX.U32 R6, PT, PT, R6, 0x2, PT ;  /* 0x0000000206067848 */ /* 0x000fca0003fe0000 */
[----:B------:R-:W-:-:S04]  /*0550*/  IMAD.SHL.U32 R6, R6, 0x4, RZ ;  /* 0x0000000406067824 */ /* 0x000fc800078e00ff */
[----:B--2---:R-:W0:Y:S02]  /*0560*/  LDC R2, c[0x2][R6+0x38] ;  /* 0x00800e0006027b82 */ /* 0x004e240000000800 */
[----:B0-----:R-:W-:-:S04]  /*0570*/  SHF.R.S32.HI R3, RZ, 0x1f, R2 ;  /* 0x0000001fff037819 */ /* 0x001fc80000011402 */
.L_x_183:
[----:B------:R-:W-:Y:S05]  /*0580*/  BRX R2 -0x590                                  (*"BRANCH_TARGETS .L_x_184,.L_x_185,.L_x_32"*) ;  /* 0xfffffff8029c7949 */ /* 0x000fea000383ffff */
.L_x_185:
[----:B-----5:R-:W-:Y:S01]  /*0590*/  FSETP.LE.AND P2, PT, R8, R5, PT ;  /* 0x000000050800720b */ /* 0x020fe20003f43000 */
[----:B------:R-:W-:-:S12]  /*05a0*/  BRA `(.L_x_32) ;  /* 0x0000000000347947 */ /* 0x000fd80003800000 */
.L_x_184:
[----:B-----5:R-:W-:Y:S01]  /*05b0*/  FSETP.LT.AND P2, PT, R8, R5, PT ;  /* 0x000000050800720b */ /* 0x020fe20003f41000 */
[----:B------:R-:W-:-:S12]  /*05c0*/  BRA `(.L_x_32) ;  /* 0x00000000002c7947 */ /* 0x000fd80003800000 */
.L_x_31:
[----:B--2---:R-:W-:-:S05]  /*05d0*/  IMAD.MOV.U32 R3, RZ, RZ, -0x2 ;  /* 0xfffffffeff037424 */ /* 0x004fca00078e00ff */
[----:B------:R-:W-:-:S05]  /*05e0*/  VIADDMNMX.U32 R3, R6, R3, 0x3, PT ;  /* 0x0000000306037446 */ /* 0x000fca0003800003 */
[----:B------:R-:W-:-:S04]  /*05f0*/  IMAD.SHL.U32 R4, R3, 0x4, RZ ;  /* 0x0000000403047824 */ /* 0x000fc800078e00ff */
[----:B------:R-:W0:Y:S02]  /*0600*/  LDC R2, c[0x2][R4+0x44] ;  /* 0x0080110004027b82 */ /* 0x000e240000000800 */
[----:B0-----:R-:W-:-:S04]  /*0610*/  SHF.R.S32.HI R3, RZ, 0x1f, R2 ;  /* 0x0000001fff037819 */ /* 0x001fc80000011402 */
.L_x_187:
[----:B------:R-:W-:Y:S05]  /*0620*/  BRX R2 -0x630                                  (*"BRANCH_TARGETS .L_x_188,.L_x_189,.L_x_190,.L_x_32"*) ;  /* 0xfffffff802747949 */ /* 0x000fea000383ffff */
.L_x_190:
[----:B-----5:R-:W-:Y:S01]  /*0630*/  FSETP.GT.AND P2, PT, R8, R5, PT ;  /* 0x000000050800720b */ /* 0x020fe20003f44000 */
[----:B------:R-:W-:-:S12]  /*0640*/  BRA `(.L_x_32) ;  /* 0x00000000000c7947 */ /* 0x000fd80003800000 */
.L_x_188:
[----:B-----5:R-:W-:Y:S01]  /*0650*/  FSETP.EQ.AND P2, PT, R8, R5, PT ;  /* 0x000000050800720b */ /* 0x020fe20003f42000 */
[----:B------:R-:W-:-:S12]  /*0660*/  BRA `(.L_x_32) ;  /* 0x0000000000047947 */ /* 0x000fd80003800000 */
.L_x_189:
[----:B-----5:R-:W-:-:S13]  /*0670*/  FSETP.GE.AND P2, PT, R8, R5, PT ;  /* 0x000000050800720b */ /* 0x020fda0003f46000 */
.L_x_32:
[----:B------:R-:W0:Y:S01]  /*0680*/  LDCU.64 UR6, c[0x0][0x3a0] ;  /* 0x00007400ff0677ac */ /* 0x000e220008000a00 */
[----:B------:R-:W-:Y:S02]  /*0690*/  SHF.R.S32.HI R3, RZ, 0x1f, R0 ;  /* 0x0000001fff037819 */ /* 0x000fe40000011400 */
[----:B------:R-:W-:Y:S02]  /*06a0*/  SHF.R.S32.HI R4, RZ, 0x1f, R7 ;  /* 0x0000001fff047819 */ /* 0x000fe40000011407 */
[----:B------:R-:W-:-:S04]  /*06b0*/  PLOP3.LUT P0, PT, P2, P0, P1, 0x80, 0x0 ;  /* 0x000000000000781c */ /* 0x000fc80001701010 */
[----:B-----5:R-:W-:Y:S02]  /*06c0*/  SEL R5, RZ, 0xffffffff, !P0 ;  /* 0xffffffffff057807 */ /* 0x020fe40004000000 */
[----:B0-----:R-:W-:-:S04]  /*06d0*/  IADD3 R2, P3, P4, R7, UR6, R0 ;  /* 0x0000000607027c10 */ /* 0x001fc8000fc7e000 */
[----:B------:R-:W-:-:S05]  /*06e0*/  IADD3.X R3, PT, PT, R4, UR7, R3, P3, P4 ;  /* 0x0000000704037c10 */ /* 0x000fca0009fe8403 */
[----:B------:R-:W-:Y:S01]  /*06f0*/  STG.E.U8 desc[UR4][R2.64], R5 ;  /* 0x0000000502007986 */ /* 0x000fe2000c101104 */
[----:B------:R-:W-:Y:S05]  /*0700*/  EXIT ;  /* 0x000000000000794d */ /* 0x000fea0003800000 */
.L_x_33:
        /* <DEDUP_REMOVED lines=15> */
.L_x_276:


//--------------------- .text._Z26nppiCompare_16u_C3R_kernelPKtiS0_iPhiii8NppCmpOp --------------------------
	.section	.text._Z26nppiCompare_16u_C3R_kernelPKtiS0_iPhiii8NppCmpOp,"ax",@progbits
	.align	128
        .global         _Z26nppiCompare_16u_C3R_kernelPKtiS0_iPhiii8NppCmpOp
        .type           _Z26nppiCompare_16u_C3R_kernelPKtiS0_iPhiii8NppCmpOp,@function
        .size           _Z26nppiCompare_16u_C3R_kernelPKtiS0_iPhiii8NppCmpOp,(.L_x_277 - _Z26nppiCompare_16u_C3R_kernelPKtiS0_iPhiii8NppCmpOp)
        .other          _Z26nppiCompare_16u_C3R_kernelPKtiS0_iPhiii8NppCmpOp,@"STO_CUDA_ENTRY STV_DEFAULT"
_Z26nppiCompare_16u_C3R_kernelPKtiS0_iPhiii8NppCmpOp:
.text._Z26nppiCompare_16u_C3R_kernelPKtiS0_iPhiii8NppCmpOp:
        /* <DEDUP_REMOVED lines=41> */
.L_x_192:
[----:B------:R-:W-:Y:S05]  /*0290*/  BRX R8 -0x2a0                                  (*"BRANCH_TARGETS .L_x_193,.L_x_194,.L_x_35"*) ;  /* 0xfffffffc08587949 */ /* 0x000fea000383ffff */
.L_x_194:
[----:B-----5:R-:W-:Y:S01]  /*02a0*/  ISETP.LE.U32.AND P0, PT, R10, R11, PT ;  /* 0x0000000b0a00720c */ /* 0x020fe20003f03070 */
[----:B------:R-:W-:-:S12]  /*02b0*/  BRA `(.L_x_35) ;  /* 0x0000000000387947 */ /* 0x000fd80003800000 */
.L_x_193:
[----:B-----5:R-:W-:Y:S01]  /*02c0*/  ISETP.LT.U32.AND P0, PT, R10, R11, PT ;  /* 0x0000000b0a00720c */ /* 0x020fe20003f01070 */
[----:B------:R-:W-:-:S12]  /*02d0*/  BRA `(.L_x_35) ;  /* 0x0000000000307947 */ /* 0x000fd80003800000 */
.L_x_34:
[----:B------:R-:W-:-:S05]  /*02e0*/  VIMNMX.U32 R8, PT, PT, R8, 0x3, PT ;  /* 0x0000000308087848 */ /* 0x000fca0003fe0000 */
[----:B------:R-:W-:-:S04]  /*02f0*/  IMAD.SHL.U32 R12, R8, 0x4, RZ ;  /* 0x00000004080c7824 */ /* 0x000fc800078e00ff */
[----:B------:R-:W1:Y:S02]  /*0300*/  LDC R8, c[0x2][R12+0xc] ;  /* 0x008003000c087b82 */ /* 0x000e640000000800 */
[----:B-1----:R-:W-:-:S04]  /*0310*/  SHF.R.S32.HI R9, RZ, 0x1f, R8 ;  /* 0x0000001fff097819 */ /* 0x002fc80000011408 */
.L_x_196:
[----:B------:R-:W-:Y:S05]  /*0320*/  BRX R8 -0x330                                  (*"BRANCH_TARGETS .L_x_197,.L_x_198,.L_x_199,.L_x_35"*) ;  /* 0xfffffffc08347949 */ /* 0x000fea000383ffff */
.L_x_199:
[----:B-----5:R-:W-:Y:S01]  /*0330*/  ISETP.GT.U32.AND P0, PT, R10, R11, PT ;  /* 0x0000000b0a00720c */ /* 0x020fe20003f04070 */
[----:B------:R-:W-:-:S12]  /*0340*/  BRA `(.L_x_35) ;  /* 0x0000000000147947 */ /* 0x000fd80003800000 */
.L_x_197:
[----:B-----5:R-:W-:Y:S02]  /*0350*/  PRMT R8, R11, 0x9910, RZ ;  /* 0x000099100b087816 */ /* 0x020fe400000000ff */
[----:B------:R-:W-:-:S04]  /*0360*/  PRMT R9, R10, 0x9910, RZ ;  /* 0x000099100a097816 */ /* 0x000fc800000000ff */
[----:B------:R-:W-:Y:S01]  /*0370*/  ISETP.EQ.AND P0, PT, R9, R8, PT ;  /* 0x000000080900720c */ /* 0x000fe20003f02270 */
[----:B------:R-:W-:-:S12]  /*0380*/  BRA `(.L_x_35) ;  /* 0x0000000000047947 */ /* 0x000fd80003800000 */
.L_x_198:
[----:B-----5:R-:W-:-:S13]  /*0390*/  ISETP.GE.U32.AND P0, PT, R10, R11, PT ;  /* 0x0000000b0a00720c */ /* 0x020fda0003f06070 */
.L_x_35:
        /* <DEDUP_REMOVED lines=8> */
.L_x_201:
[----:B------:R-:W-:Y:S05]  /*0420*/  BRX R8 -0x430                                  (*"BRANCH_TARGETS .L_x_202,.L_x_203,.L_x_37"*) ;  /* 0xfffffff808f47949 */ /* 0x000fea000383ffff */
.L_x_203:
[----:B-----5:R-:W-:Y:S01]  /*0430*/  ISETP.LE.U32.AND P1, PT, R10, R11, PT ;  /* 0x0000000b0a00720c */ /* 0x020fe20003f23070 */
[----:B------:R-:W-:-:S12]  /*0440*/  BRA `(.L_x_37) ;  /* 0x00000000003c7947 */ /* 0x000fd80003800000 */
.L_x_202:
[----:B-----5:R-:W-:Y:S01]  /*0450*/  ISETP.LT.U32.AND P1, PT, R10, R11, PT ;  /* 0x0000000b0a00720c */ /* 0x020fe20003f21070 */
[----:B------:R-:W-:-:S12]  /*0460*/  BRA `(.L_x_37) ;  /* 0x0000000000347947 */ /* 0x000fd80003800000 */
.L_x_36:
[----:B------:R-:W-:-:S05]  /*0470*/  IMAD.MOV.U32 R9, RZ, RZ, -0x2 ;  /* 0xfffffffeff097424 */ /* 0x000fca00078e00ff */
[----:B------:R-:W-:-:S05]  /*0480*/  VIADDMNMX.U32 R8, R6, R9, 0x3, PT ;  /* 0x0000000306087446 */ /* 0x000fca0003800009 */
[----:B------:R-:W-:-:S04]  /*0490*/  IMAD.SHL.U32 R12, R8, 0x4, RZ ;  /* 0x00000004080c7824 */ /* 0x000fc800078e00ff */
[----:B------:R-:W2:Y:S02]  /*04a0*/  LDC R8, c[0x2][R12+0x28] ;  /* 0x00800a000c087b82 */ /* 0x000ea40000000800 */
[----:B--2---:R-:W-:-:S04]  /*04b0*/  SHF.R.S32.HI R9, RZ, 0x1f, R8 ;  /* 0x0000001fff097819 */ /* 0x004fc80000011408 */
.L_x_205:
[----:B------:R-:W-:Y:S05]  /*04c0*/  BRX R8 -0x4d0                                  (*"BRANCH_TARGETS .L_x_206,.L_x_207,.L_x_208,.L_x_37"*) ;  /* 0xfffffff808cc7949 */ /* 0x000fea000383ffff */
.L_x_208:
[----:B-----5:R-:W-:Y:S01]  /*04d0*/  ISETP.GT.U32.AND P1, PT, R10, R11, PT ;  /* 0x0000000b0a00720c */ /* 0x020fe20003f24070 */
[----:B------:R-:W-:-:S12]  /*04e0*/  BRA `(.L_x_37) ;  /* 0x0000000000147947 */ /* 0x000fd80003800000 */
.L_x_206:
[----:B-----5:R-:W-:Y:S02]  /*04f0*/  PRMT R8, R11, 0x9910, RZ ;  /* 0x000099100b087816 */ /* 0x020fe400000000ff */
[----:B------:R-:W-:-:S04]  /*0500*/  PRMT R9, R10, 0x9910, RZ ;  /* 0x000099100a097816 */ /* 0x000fc800000000ff */
[----:B------:R-:W-:Y:S01]  /*0510*/  ISETP.EQ.AND P1, PT, R9, R8, PT ;  /* 0x000000080900720c */ /* 0x000fe20003f22270 */
[----:B------:R-:W-:-:S12]  /*0520*/  BRA `(.L_x_37) ;  /* 0x0000000000047947 */ /* 0x000fd80003800000 */
.L_x_207:
[----:B-----5:R-:W-:-:S13]  /*0530*/  ISETP.GE.U32.AND P1, PT, R10, R11, PT ;  /* 0x0000000b0a00720c */ /* 0x020fda0003f26070 */
.L_x_37:
[----:B------:R2:W5:Y:S01]  /*0540*/  LDG.E.U16 R8, desc[UR4][R2.64+0x4] ;  /* 0x0000040402087981 */ /* 0x000562000c1e1500 */
[----:B------:R-:W-:-:S03]  /*0550*/  PLOP3.LUT P2, PT, PT, PT, PT, 0x8, 0x80 ;  /* 0x000000000080781c */ /* 0x000fc60003f4e170 */
[----:B01----:R2:W5:Y:S01]  /*0560*/  LDG.E.U16 R5, desc[UR4][R4.64+0x4] ;  /* 0x0000040404057981 */ /* 0x003562000c1e1500 */
[----:B------:R-:W-:Y:S09]  /*0570*/  @P3 BRA `(.L_x_38) ;  /* 0x0000000000243947 */ /* 0x000ff20003800000 */
[----:B------:R-:W-:-:S05]  /*0580*/  VIMNMX.U32 R6, PT, PT, R6, 0x2, PT ;  /* 0x0000000206067848 */ /* 0x000fca0003fe0000 */
[----:B------:R-:W-:-:S04]  /*0590*/  IMAD.SHL.U32 R6, R6, 0x4, RZ ;  /* 0x0000000406067824 */ /* 0x000fc800078e00ff */
[----:B--2---:R-:W0:Y:S02]  /*05a0*/  LDC R2, c[0x2][R6+0x38] ;  /* 0x00800e0006027b82 */ /* 0x004e240000000800 */
[----:B0-----:R-:W-:-:S04]  /*05b0*/  SHF.R.S32.HI R3, RZ, 0x1f, R2 ;  /* 0x0000001fff037819 */ /* 0x001fc80000011402 */
.L_x_210:
[----:B------:R-:W-:Y:S05]  /*05c0*/  BRX R2 -0x5d0                                  (*"BRANCH_TARGETS .L_x_211,.L_x_212,.L_x_39"*) ;  /* 0xfffffff8028c7949 */ /* 0x000fea000383ffff */
.L_x_212:
[----:B-----5:R-:W-:Y:S01]  /*05d0*/  ISETP.LE.U32.AND P2, PT, R8, R5, PT ;  /* 0x000000050800720c */ /* 0x020fe20003f43070 */
[----:B------:R-:W-:-:S12]  /*05e0*/  BRA `(.L_x_39) ;  /* 0x00000000003c7947 */ /* 0x000fd80003800000 */
.L_x_211:
[----:B-----5:R-:W-:Y:S01]  /*05f0*/  ISETP.LT.U32.AND P2, PT, R8, R5, PT ;  /* 0x000000050800720c */ /* 0x020fe20003f41070 */
[----:B------:R-:W-:-:S12]  /*0600*/  BRA `(.L_x_39) ;  /* 0x0000000000347947 */ /* 0x000fd80003800000 */
.L_x_38:
[----:B--2---:R-:W-:-:S05]  /*0610*/  IMAD.MOV.U32 R3, RZ, RZ, -0x2 ;  /* 0xfffffffeff037424 */ /* 0x004fca00078e00ff */
[----:B------:R-:W-:-:S05]  /*0620*/  VIADDMNMX.U32 R3, R6, R3, 0x3, PT ;  /* 0x0000000306037446 */ /* 0x000fca0003800003 */
[----:B------:R-:W-:-:S04]  /*0630*/  IMAD.SHL.U32 R4, R3, 0x4, RZ ;  /* 0x0000000403047824 */ /* 0x000fc800078e00ff */
[----:B------:R-:W0:Y:S02]  /*0640*/  LDC R2, c[0x2][R4+0x44] ;  /* 0x0080110004027b82 */ /* 0x000e240000000800 */
[----:B0-----:R-:W-:-:S04]  /*0650*/  SHF.R.S32.HI R3, RZ, 0x1f, R2 ;  /* 0x0000001fff037819 */ /* 0x001fc80000011402 */
.L_x_214:
[----:B------:R-:W-:Y:S05]  /*0660*/  BRX R2 -0x670                                  (*"BRANCH_TARGETS .L_x_215,.L_x_216,.L_x_217,.L_x_39"*) ;  /* 0xfffffff802647949 */ /* 0x000fea000383ffff */
.L_x_217:
[----:B-----5:R-:W-:Y:S01]  /*0670*/  ISETP.GT.U32.AND P2, PT, R8, R5, PT ;  /* 0x000000050800720c */ /* 0x020fe20003f44070 */
[----:B------:R-:W-:-:S12]  /*0680*/  BRA `(.L_x_39) ;  /* 0x0000000000147947 */ /* 0x000fd80003800000 */
.L_x_215:
[----:B-----5:R-:W-:Y:S02]  /*0690*/  PRMT R2, R5, 0x9910, RZ ;  /* 0x0000991005027816 */ /* 0x020fe400000000ff */
[----:B------:R-:W-:-:S04]  /*06a0*/  PRMT R3, R8, 0x9910, RZ ;  /* 0x0000991008037816 */ /* 0x000fc800000000ff */
[----:B------:R-:W-:Y:S01]  /*06b0*/  ISETP.EQ.AND P2, PT, R3, R2, PT ;  /* 0x000000020300720c */ /* 0x000fe20003f42270 */
[----:B------:R-:W-:-:S12]  /*06c0*/  BRA `(.L_x_39) ;  /* 0x0000000000047947 */ /* 0x000fd80003800000 */
.L_x_216:
[----:B-----5:R-:W-:-:S13]  /*06d0*/  ISETP.GE.U32.AND P2, PT, R8, R5, PT ;  /* 0x000000050800720c */ /* 0x020fda0003f46070 */
.L_x_39:
        /* <DEDUP_REMOVED lines=9> */
.L_x_40:
        /* <DEDUP_REMOVED lines=9> */
.L_x_277:


//--------------------- .text._Z25nppiCompare_8u_C3R_kernelPKhiS0_iPhiii8NppCmpOp --------------------------
	.section	.text._Z25nppiCompare_8u_C3R_kernelPKhiS0_iPhiii8NppCmpOp,"ax",@progbits
	.align	128
        .global         _Z25nppiCompare_8u_C3R_kernelPKhiS0_iPhiii8NppCmpOp
        .type           _Z25nppiCompare_8u_C3R_kernelPKhiS0_iPhiii8NppCmpOp,@function
        .size           _Z25nppiCompare_8u_C3R_kernelPKhiS0_iPhiii8NppCmpOp,(.L_x_278 - _Z25nppiCompare_8u_C3R_kernelPKhiS0_iPhiii8NppCmpOp)
        .other          _Z25nppiCompare_8u_C3R_kernelPKhiS0_iPhiii8NppCmpOp,@"STO_CUDA_ENTRY STV_DEFAULT"
_Z25nppiCompare_8u_C3R_kernelPKhiS0_iPhiii8NppCmpOp:
.text._Z25nppiCompare_8u_C3R_kernelPKhiS0_iPhiii8NppCmpOp:
        /* <DEDUP_REMOVED lines=15> */
[----:B------:R-:W-:Y:S01]  /*00f0*/  IMAD R4, R0, 0x3, RZ ;  /* 0x0000000300047824 */ /* 0x000fe200078e02ff */
        /* <DEDUP_REMOVED lines=26> */
.L_x_219:
[----:B------:R-:W-:Y:S05]  /*02a0*/  BRX R8 -0x2b0                                  (*"BRANCH_TARGETS .L_x_220,.L_x_221,.L_x_42"*) ;  /* 0xfffffffc08547949 */ /* 0x000fea000383ffff */
.L_x_221:
[----:B-----5:R-:W-:Y:S01]  /*02b0*/  ISETP.LE.U32.AND P0, PT, R10, R11, PT ;  /* 0x0000000b0a00720c */ /* 0x020fe20003f03070 */
[----:B------:R-:W-:-:S12]  /*02c0*/  BRA `(.L_x_42) ;  /* 0x0000000000307947 */ /* 0x000fd80003800000 */
.L_x_220:
[----:B-----5:R-:W-:Y:S01]  /*02d0*/  ISETP.LT.U32.AND P0, PT, R10, R11, PT ;  /* 0x0000000b0a00720c */ /* 0x020fe20003f01070 */
[----:B------:R-:W-:-:S12]  /*02e0*/  BRA `(.L_x_42) ;  /* 0x0000000000287947 */ /* 0x000fd80003800000 */
.L_x_41:
[----:B------:R-:W-:-:S05]  /*02f0*/  VIMNMX.U32 R8, PT, PT, R8, 0x3, PT ;  /* 0x0000000308087848 */ /* 0x000fca0003fe0000 */
[----:B------:R-:W-:-:S04]  /*0300*/  IMAD.SHL.U32 R12, R8, 0x4, RZ ;  /* 0x00000004080c7824 */ /* 0x000fc800078e00ff */
[----:B------:R-:W0:Y:S02]  /*0310*/  LDC R8, c[0x2][R12+0xc] ;  /* 0x008003000c087b82 */ /* 0x000e240000000800 */
[----:B0-----:R-:W-:-:S04]  /*0320*/  SHF.R.S32.HI R9, RZ, 0x1f, R8 ;  /* 0x0000001fff097819 */ /* 0x001fc80000011408 */
.L_x_223:
[----:B------:R-:W-:Y:S05]  /*0330*/  BRX R8 -0x340                                  (*"BRANCH_TARGETS .L_x_224,.L_x_225,.L_x_226,.L_x_42"*) ;  /* 0xfffffffc08307949 */ /* 0x000fea000383ffff */
.L_x_226:
[----:B-----5:R-:W-:Y:S01]  /*0340*/  ISETP.GT.U32.AND P0, PT, R10, R11, PT ;  /* 0x0000000b0a00720c */ /* 0x020fe20003f04070 */
[----:B------:R-:W-:-:S12]  /*0350*/  BRA `(.L_x_42) ;  /* 0x00000000000c7947 */ /* 0x000fd80003800000 */
.L_x_224:
[----:B-----5:R-:W-:Y:S01]  /*0360*/  ISETP.EQ.AND P0, PT, R10, R11, PT ;  /* 0x0000000b0a00720c */ /* 0x020fe20003f02270 */
[----:B------:R-:W-:-:S12]  /*0370*/  BRA `(.L_x_42) ;  /* 0x0000000000047947 */ /* 0x000fd80003800000 */
.L_x_225:
[----:B-----5:R-:W-:-:S13]  /*0380*/  ISETP.GE.U32.AND P0, PT, R10, R11, PT ;  /* 0x0000000b0a00720c */ /* 0x020fda0003f06070 */
.L_x_42:
        /* <DEDUP_REMOVED lines=8> */
.L_x_228:
[----:B------:R-:W-:Y:S05]  /*0410*/  BRX R8 -0x420                                  (*"BRANCH_TARGETS .L_x_229,.L_x_230,.L_x_44"*) ;  /* 0xfffffff808f87949 */ /* 0x000fea000383ffff */
.L_x_230:
[----:B-----5:R-:W-:Y:S01]  /*0420*/  ISETP.LE.U32.AND P1, PT, R10, R11, PT ;  /* 0x0000000b0a00720c */ /* 0x020fe20003f23070 */
[----:B------:R-:W-:-:S12]  /*0430*/  BRA `(.L_x_44) ;  /* 0x0000000000347947 */ /* 0x000fd80003800000 */
.L_x_229:
[----:B-----5:R-:W-:Y:S01]  /*0440*/  ISETP.LT.U32.AND P1, PT, R10, R11, PT ;  /* 0x0000000b0a00720c */ /* 0x020fe20003f21070 */
[----:B------:R-:W-:-:S12]  /*0450*/  BRA `(.L_x_44) ;  /* 0x00000000002c7947 */ /* 0x000fd80003800000 */
.L_x_43:
[----:B------:R-:W-:-:S05]  /*0460*/  IMAD.MOV.U32 R9, RZ, RZ, -0x2 ;  /* 0xfffffffeff097424 */ /* 0x000fca00078e00ff */
[----:B------:R-:W-:-:S05]  /*0470*/  VIADDMNMX.U32 R8, R6, R9, 0x3, PT ;  /* 0x0000000306087446 */ /* 0x000fca0003800009 */
[----:B------:R-:W-:-:S04]  /*0480*/  IMAD.SHL.U32 R12, R8, 0x4, RZ ;  /* 0x00000004080c7824 */ /* 0x000fc800078e00ff */
[----:B------:R-:W1:Y:S02]  /*0490*/  LDC R8, c[0x2][R12+0x28] ;  /* 0x00800a000c087b82 */ /* 0x000e640000000800 */
[----:B-1----:R-:W-:-:S04]  /*04a0*/  SHF.R.S32.HI R9, RZ, 0x1f, R8 ;  /* 0x0000001fff097819 */ /* 0x002fc80000011408 */
.L_x_232:
[----:B------:R-:W-:Y:S05]  /*04b0*/  BRX R8 -0x4c0                                  (*"BRANCH_TARGETS .L_x_233,.L_x_234,.L_x_235,.L_x_44"*) ;  /* 0xfffffff808d07949 */ /* 0x000fea000383ffff */
.L_x_235:
[----:B-----5:R-:W-:Y:S01]  /*04c0*/  ISETP.GT.U32.AND P1, PT, R10, R11, PT ;  /* 0x0000000b0a00720c */ /* 0x020fe20003f24070 */
[----:B------:R-:W-:-:S12]  /*04d0*/  BRA `(.L_x_44) ;  /* 0x00000000000c7947 */ /* 0x000fd80003800000 */
.L_x_233:
[----:B-----5:R-:W-:Y:S01]  /*04e0*/  ISETP.EQ.AND P1, PT, R10, R11, PT ;  /* 0x0000000b0a00720c */ /* 0x020fe20003f22270 */
[----:B------:R-:W-:-:S12]  /*04f0*/  BRA `(.L_x_44) ;  /* 0x0000000000047947 */ /* 0x000fd80003800000 */
.L_x_234:
[----:B-----5:R-:W-:-:S13]  /*0500*/  ISETP.GE.U32.AND P1, PT, R10, R11, PT ;  /* 0x0000000b0a00720c */ /* 0x020fda0003f26070 */
.L_x_44:
[----:B------:R1:W5:Y:S01]  /*0510*/  LDG.E.U8 R8, desc[UR4][R2.64+0x2] ;  /* 0x0000020402087981 */ /* 0x000362000c1e1100 */
[----:B------:R-:W-:-:S03]  /*0520*/  PLOP3.LUT P2, PT, PT, PT, PT, 0x8, 0x80 ;  /* 0x000000000080781c */ /* 0x000fc60003f4e170 */
[----:B0-----:R1:W5:Y:S01]  /*0530*/  LDG.E.U8 R5, desc[UR4][R4.64+0x2] ;  /* 0x0000020404057981 */ /* 0x001362000c1e1100 */
[----:B------:R-:W-:Y:S09]  /*0540*/  @P3 BRA `(.L_x_45) ;  /* 0x0000000000243947 */ /* 0x000ff20003800000 */
[----:B------:R-:W-:-:S05]  /*0550*/  VIMNMX.U32 R6, PT, PT, R6, 0x2, PT ;  /* 0x0000000206067848 */ /* 0x000fca0003fe0000 */
[----:B------:R-:W-:-:S04]  /*0560*/  IMAD.SHL.U32 R6, R6, 0x4, RZ ;  /* 0x0000000406067824 */ /* 0x000fc800078e00ff */
[----:B-1----:R-:W0:Y:S02]  /*0570*/  LDC R2, c[0x2][R6+0x38] ;  /* 0x00800e0006027b82 */ /* 0x002e240000000800 */
[----:B0-----:R-:W-:-:S04]  /*0580*/  SHF.R.S32.HI R3, RZ, 0x1f, R2 ;  /* 0x0000001fff037819 */ /* 0x001fc80000011402 */
.L_x_237:
[----:B------:R-:W-:Y:S05]  /*0590*/  BRX R2 -0x5a0                                  (*"BRANCH_TARGETS .L_x_238,.L_x_239,.L_x_46"*) ;  /* 0xfffffff802987949 */ /* 0x000fea000383ffff */
.L_x_239:
[----:B-----5:R-:W-:Y:S01]  /*05a0*/  ISETP.LE.U32.AND P2, PT, R8, R5, PT ;  /* 0x000000050800720c */ /* 0x020fe20003f43070 */
[----:B------:R-:W-:-:S12]  /*05b0*/  BRA `(.L_x_46) ;  /* 0x0000000000347947 */ /* 0x000fd80003800000 */
.L_x_238:
[----:B-----5:R-:W-:Y:S01]  /*05c0*/  ISETP.LT.U32.AND P2, PT, R8, R5, PT ;  /* 0x000000050800720c */ /* 0x020fe20003f41070 */
[----:B------:R-:W-:-:S12]  /*05d0*/  BRA `(.L_x_46) ;  /* 0x00000000002c7947 */ /* 0x000fd80003800000 */
.L_x_45:
[----:B-1----:R-:W-:-:S05]  /*05e0*/  IMAD.MOV.U32 R3, RZ, RZ, -0x2 ;  /* 0xfffffffeff037424 */ /* 0x002fca00078e00ff */
[----:B------:R-:W-:-:S05]  /*05f0*/  VIADDMNMX.U32 R3, R6, R3, 0x3, PT ;  /* 0x0000000306037446 */ /* 0x000fca0003800003 */
[----:B------:R-:W-:-:S04]  /*0600*/  IMAD.SHL.U32 R4, R3, 0x4, RZ ;  /* 0x0000000403047824 */ /* 0x000fc800078e00ff */
[----:B------:R-:W0:Y:S02]  /*0610*/  LDC R2, c[0x2][R4+0x44] ;  /* 0x0080110004027b82 */ /* 0x000e240000000800 */
[----:B0-----:R-:W-:-:S04]  /*0620*/  SHF.R.S32.HI R3, RZ, 0x1f, R2 ;  /* 0x0000001fff037819 */ /* 0x001fc80000011402 */
.L_x_241:
[----:B------:R-:W-:Y:S05]  /*0630*/  BRX R2 -0x640                                  (*"BRANCH_TARGETS .L_x_242,.L_x_243,.L_x_244,.L_x_46"*) ;  /* 0xfffffff802707949 */ /* 0x000fea000383ffff */
.L_x_244:
[----:B-----5:R-:W-:Y:S01]  /*0640*/  ISETP.GT.U32.AND P2, PT, R8, R5, PT ;  /* 0x000000050800720c */ /* 0x020fe20003f44070 */
[----:B------:R-:W-:-:S12]  /*0650*/  BRA `(.L_x_46) ;  /* 0x00000000000c7947 */ /* 0x000fd80003800000 */
.L_x_242:
[----:B-----5:R-:W-:Y:S01]  /*0660*/  ISETP.EQ.AND P2, PT, R8, R5, PT ;  /* 0x000000050800720c */ /* 0x020fe20003f42270 */
[----:B------:R-:W-:-:S12]  /*0670*/  BRA `(.L_x_46) ;  /* 0x0000000000047947 */ /* 0x000fd80003800000 */
.L_x_243:
[----:B-----5:R-:W-:-:S13]  /*0680*/  ISETP.GE.U32.AND P2, PT, R8, R5, PT ;  /* 0x000000050800720c */ /* 0x020fda0003f46070 */
.L_x_46:
        /* <DEDUP_REMOVED lines=9> */
.L_x_47:
        /* <DEDUP_REMOVED lines=14> */
.L_x_278:


//--------------------- .text._Z26nppiCompare_32f_C1R_kernelPKfiS0_iPhiii8NppCmpOp --------------------------
	.section	.text._Z26nppiCompare_32f_C1R_kernelPKfiS0_iPhiii8NppCmpOp,"ax",@progbits
	.align	128
        .global         _Z26nppiCompare_32f_C1R_kernelPKfiS0_iPhiii8NppCmpOp
        .type           _Z26nppiCompare_32f_C1R_kernelPKfiS0_iPhiii8NppCmpOp,@function
        .size           _Z26nppiCompare_32f_C1R_kernelPKfiS0_iPhiii8NppCmpOp,(.L_x_279 - _Z26nppiCompare_32f_C1R_kernelPKfiS0_iPhiii8NppCmpOp)
        .other          _Z26nppiCompare_32f_C1R_kernelPKfiS0_iPhiii8NppCmpOp,@"STO_CUDA_ENTRY STV_DEFAULT"
_Z26nppiCompare_32f_C1R_kernelPKfiS0_iPhiii8NppCmpOp:
.text._Z26nppiCompare_32f_C1R_kernelPKfiS0_iPhiii8NppCmpOp:
        /* <DEDUP_REMOVED lines=24> */
[----:B----4-:R-:W-:-:S02]  /*0180*/  IADD3 R4, P1, PT, R5, UR8, RZ ;  /* 0x0000000805047c10 */ /* 0x010fc4000ff3e0ff */
[----:B------:R-:W-:Y:S02]  /*0190*/  LEA.HI.X.SX32 R3, R3, UR7, 0x1, P0 ;  /* 0x0000000703037c11 */ /* 0x000fe400080f0eff */
[----:B------:R-:W-:Y:S02]  /*01a0*/  LEA.HI.X.SX32 R5, R5, UR9, 0x1, P1 ;  /* 0x0000000905057c11 */ /* 0x000fe400088f0eff */
[----:B-1----:R-:W-:Y:S01]  /*01b0*/  ISETP.GT.AND P1, PT, R9, 0x1, PT ;  /* 0x000000010900780c */ /* 0x002fe20003f24270 */
[----:B------:R-:W-:-:S04]  /*01c0*/  IMAD.WIDE R2, R7, 0x4, R2 ;  /* 0x0000000407027825 */ /* 0x000fc800078e0202 */
[----:B------:R-:W-:Y:S01]  /*01d0*/  IMAD.WIDE R4, R7, 0x4, R4 ;  /* 0x0000000407047825 */ /* 0x000fe200078e0204 */
[----:B0-----:R0:W5:Y:S03]  /*01e0*/  LDG.E R6, desc[UR4][R2.64] ;  /* 0x0000000402067981 */ /* 0x001166000c1e1900 */
[----:B--2---:R-:W-:Y:S02]  /*01f0*/  IMAD R0, R0, UR6, RZ ;  /* 0x0000000600007c24 */ /* 0x004fe4000f8e02ff */
[----:B------:R0:W5:Y:S01]  /*0200*/  LDG.E R5, desc[UR4][R4.64] ;  /* 0x0000000404057981 */ /* 0x000162000c1e1900 */
[----:B------:R-:W-:Y:S02]  /*0210*/  PLOP3.LUT P0, PT, PT, PT, PT, 0x8, 0x80 ;  /* 0x000000000080781c */ /* 0x000fe40003f0e170 */
[----:B------:R-:W-:Y:S01]  /*0220*/  SHF.R.S32.HI R8, RZ, 0x1f, R7 ;  /* 0x0000001fff087819 */ /* 0x000fe20000011407 */
[----:B------:R-:W-:Y:S10]  /*0230*/  @P1 BRA `(.L_x_48) ;  /* 0x0000000000241947 */ /* 0x000ff40003800000 */
[----:B0-----:R-:W-:-:S05]  /*0240*/  VIMNMX.U32 R2, PT, PT, R9, 0x2, PT ;  /* 0x0000000209027848 */ /* 0x001fca0003fe0000 */
[----:B------:R-:W-:-:S04]  /*0250*/  IMAD.SHL.U32 R4, R2, 0x4, RZ ;  /* 0x0000000402047824 */ /* 0x000fc800078e00ff */
[----:B------:R-:W0:Y:S02]  /*0260*/  LDC R2, c[0x2][R4] ;  /* 0x0080000004027b82 */ /* 0x000e240000000800 */
[----:B0-----:R-:W-:-:S04]  /*0270*/  SHF.R.S32.HI R3, RZ, 0x1f, R2 ;  /* 0x0000001fff037819 */ /* 0x001fc80000011402 */
.L_x_246:
[----:B------:R-:W-:Y:S05]  /*0280*/  BRX R2 -0x290                                  (*"BRANCH_TARGETS .L_x_247,.L_x_248,.L_x_49"*) ;  /* 0xfffffffc025c7949 */ /* 0x000fea000383ffff */
.L_x_248:
[----:B-----5:R-:W-:Y:S01]  /*0290*/  FSETP.LE.AND P0, PT, R6, R5, PT ;  /* 0x000000050600720b */ /* 0x020fe20003f03000 */
[----:B------:R-:W-:-:S12]  /*02a0*/  BRA `(.L_x_49) ;  /* 0x0000000000347947 */ /* 0x000fd80003800000 */
.L_x_247:
[----:B-----5:R-:W-:Y:S01]  /*02b0*/  FSETP.LT.AND P0, PT, R6, R5, PT ;  /* 0x000000050600720b */ /* 0x020fe20003f01000 */
[----:B------:R-:W-:-:S12]  /*02c0*/  BRA `(.L_x_49) ;  /* 0x00000000002c7947 */ /* 0x000fd80003800000 */
.L_x_48:
[----:B0-----:R-:W-:-:S05]  /*02d0*/  IMAD.MOV.U32 R2, RZ, RZ, -0x2 ;  /* 0xfffffffeff027424 */ /* 0x001fca00078e00ff */
[----:B------:R-:W-:-:S05]  /*02e0*/  VIADDMNMX.U32 R2, R9, R2, 0x3, PT ;  /* 0x0000000309027446 */ /* 0x000fca0003800002 */
[----:B------:R-:W-:-:S04]  /*02f0*/  IMAD.SHL.U32 R4, R2, 0x4, RZ ;  /* 0x0000000402047824 */ /* 0x000fc800078e00ff */
[----:B------:R-:W0:Y:S02]  /*0300*/  LDC R2, c[0x2][R4+0xc] ;  /* 0x0080030004027b82 */ /* 0x000e240000000800 */
[----:B0-----:R-:W-:-:S04]  /*0310*/  SHF.R.S32.HI R3, RZ, 0x1f, R2 ;  /* 0x0000001fff037819 */ /* 0x001fc80000011402 */
.L_x_250:
[----:B------:R-:W-:Y:S05]  /*0320*/  BRX R2 -0x330                                  (*"BRANCH_TARGETS .L_x_251,.L_x_252,.L_x_253,.L_x_49"*) ;  /* 0xfffffffc02347949 */ /* 0x000fea000383ffff */
.L_x_253:
[----:B-----5:R-:W-:Y:S01]  /*0330*/  FSETP.GT.AND P0, PT, R6, R5, PT ;  /* 0x000000050600720b */ /* 0x020fe20003f04000 */
[----:B------:R-:W-:-:S12]  /*0340*/  BRA `(.L_x_49) ;  /* 0x00000000000c7947 */ /* 0x000fd80003800000 */
.L_x_251:
[----:B-----5:R-:W-:Y:S01]  /*0350*/  FSETP.EQ.AND P0, PT, R6, R5, PT ;  /* 0x000000050600720b */ /* 0x020fe20003f02000 */
[----:B------:R-:W-:-:S12]  /*0360*/  BRA `(.L_x_49) ;  /* 0x0000000000047947 */ /* 0x000fd80003800000 */
.L_x_252:
[----:B-----5:R-:W-:-:S13]  /*0370*/  FSETP.GE.AND P0, PT, R6, R5, PT ;  /* 0x000000050600720b */ /* 0x020fda0003f06000 */
.L_x_49:
[----:B------:R-:W0:Y:S01]  /*0380*/  LDCU.64 UR6, c[0x0][0x3a0] ;  /* 0x00007400ff0677ac */ /* 0x000e220008000a00 */
[----:B------:R-:W-:Y:S02]  /*0390*/  SHF.R.S32.HI R3, RZ, 0x1f, R0 ;  /* 0x0000001fff037819 */ /* 0x000fe40000011400 */
[----:B-----5:R-:W-:Y:S02]  /*03a0*/  SEL R5, RZ, 0xffffffff, !P0 ;  /* 0xffffffffff057807 */ /* 0x020fe40004000000 */
[----:B0-----:R-:W-:-:S04]  /*03b0*/  IADD3 R2, P1, P2, R0, UR6, R7 ;  /* 0x0000000600027c10 */ /* 0x001fc8000fa3e007 */
[----:B------:R-:W-:-:S05]  /*03c0*/  IADD3.X R3, PT, PT, R3, UR7, R8, P1, P2 ;  /* 0x0000000703037c10 */ /* 0x000fca0008fe4408 */
[----:B------:R-:W-:Y:S01]  /*03d0*/  STG.E.U8 desc[UR4][R2.64], R5 ;  /* 0x0000000502007986 */ /* 0x000fe2000c101104 */
[----:B------:R-:W-:Y:S05]  /*03e0*/  EXIT ;  /* 0x000000000000794d */ /* 0x000fea0003800000 */
.L_x_50:
        /* <DEDUP_REMOVED lines=9> */
.L_x_279:


//--------------------- .text._Z26nppiCompare_16u_C1R_kernelPKtiS0_iPhiii8NppCmpOp --------------------------
	.section	.text._Z26nppiCompare_16u_C1R_kernelPKtiS0_iPhiii8NppCmpOp,"ax",@progbits
	.align	128
        .global         _Z26nppiCompare_16u_C1R_kernelPKtiS0_iPhiii8NppCmpOp
        .type           _Z26nppiCompare_16u_C1R_kernelPKtiS0_iPhiii8NppCmpOp,@function
        .size           _Z26nppiCompare_16u_C1R_kernelPKtiS0_iPhiii8NppCmpOp,(.L_x_280 - _Z26nppiCompare_16u_C1R_kernelPKtiS0_iPhiii8NppCmpOp)
        .other          _Z26nppiCompare_16u_C1R_kernelPKtiS0_iPhiii8NppCmpOp,@"STO_CUDA_ENTRY STV_DEFAULT"
_Z26nppiCompare_16u_C1R_kernelPKtiS0_iPhiii8NppCmpOp:
.text._Z26nppiCompare_16u_C1R_kernelPKtiS0_iPhiii8NppCmpOp:
        /* <DEDUP_REMOVED lines=30> */
[----:B0-----:R0:W5:Y:S03]  /*01e0*/  LDG.E.U16 R8, desc[UR4][R2.64] ;  /* 0x0000000402087981 */ /* 0x001166000c1e1500 */
[----:B--2---:R-:W-:Y:S02]  /*01f0*/  IMAD R7, R6, UR6, RZ ;  /* 0x0000000606077c24 */ /* 0x004fe4000f8e02ff */
[----:B------:R0:W5:Y:S01]  /*0200*/  LDG.E.U16 R5, desc[UR4][R4.64] ;  /* 0x0000000404057981 */ /* 0x000162000c1e1500 */
[----:B------:R-:W-:Y:S02]  /*0210*/  PLOP3.LUT P0, PT, PT, PT, PT, 0x8, 0x80 ;  /* 0x000000000080781c */ /* 0x000fe40003f0e170 */
[----:B------:R-:W-:Y:S01]  /*0220*/  SHF.R.S32.HI R9, RZ, 0x1f, R0 ;  /* 0x0000001fff097819 */ /* 0x000fe20000011400 */
[----:B------:R-:W-:Y:S10]  /*0230*/  @P1 BRA `(.L_x_51) ;  /* 0x0000000000241947 */ /* 0x000ff40003800000 */
[----:B0-----:R-:W-:-:S05]  /*0240*/  VIMNMX.U32 R2, PT, PT, R10, 0x2, PT ;  /* 0x000000020a027848 */ /* 0x001fca0003fe0000 */
[----:B------:R-:W-:-:S04]  /*0250*/  IMAD.SHL.U32 R4, R2, 0x4, RZ ;  /* 0x0000000402047824 */ /* 0x000fc800078e00ff */
[----:B------:R-:W0:Y:S02]  /*0260*/  LDC R2, c[0x2][R4] ;  /* 0x0080000004027b82 */ /* 0x000e240000000800 */
[----:B0-----:R-:W-:-:S04]  /*0270*/  SHF.R.S32.HI R3, RZ, 0x1f, R2 ;  /* 0x0000001fff037819 */ /* 0x001fc80000011402 */
.L_x_255:
[----:B------:R-:W-:Y:S05]  /*0280*/  BRX R2 -0x290                                  (*"BRANCH_TARGETS .L_x_256,.L_x_257,.L_x_52"*) ;  /* 0xfffffffc025c7949 */ /* 0x000fea000383ffff */
.L_x_257:
[----:B-----5:R-:W-:Y:S01]  /*0290*/  ISETP.LE.U32.AND P0, PT, R8, R5, PT ;  /* 0x000000050800720c */ /* 0x020fe20003f03070 */
[----:B------:R-:W-:-:S12]  /*02a0*/  BRA `(.L_x_52) ;  /* 0x00000000003c7947 */ /* 0x000fd80003800000 */
.L_x_256:
[----:B-----5:R-:W-:Y:S01]  /*02b0*/  ISETP.LT.U32.AND P0, PT, R8, R5, PT ;  /* 0x000000050800720c */ /* 0x020fe20003f01070 */
[----:B------:R-:W-:-:S12]  /*02c0*/  BRA `(.L_x_52) ;  /* 0x0000000000347947 */ /* 0x000fd80003800000 */
.L_x_51:
[----:B0-----:R-:W-:-:S05]  /*02d0*/  IMAD.MOV.U32 R3, RZ, RZ, -0x2 ;  /* 0xfffffffeff037424 */ /* 0x001fca00078e00ff */
[----:B------:R-:W-:-:S05]  /*02e0*/  VIADDMNMX.U32 R2, R10, R3, 0x3, PT ;  /* 0x000000030a027446 */ /* 0x000fca0003800003 */
[----:B------:R-:W-:-:S04]  /*02f0*/  IMAD.SHL.U32 R4, R2, 0x4, RZ ;  /* 0x0000000402047824 */ /* 0x000fc800078e00ff */
[----:B------:R-:W0:Y:S02]  /*0300*/  LDC R2, c[0x2][R4+0xc] ;  /* 0x0080030004027b82 */ /* 0x000e240000000800 */
[----:B0-----:R-:W-:-:S04]  /*0310*/  SHF.R.S32.HI R3, RZ, 0x1f, R2 ;  /* 0x0000001fff037819 */ /* 0x001fc80000011402 */
.L_x_259:
[----:B------:R-:W-:Y:S05]  /*0320*/  BRX R2 -0x330                                  (*"BRANCH_TARGETS .L_x_260,.L_x_261,.L_x_262,.L_x_52"*) ;  /* 0xfffffffc02347949 */ /* 0x000fea000383ffff */
.L_x_262:
[----:B-----5:R-:W-:Y:S01]  /*0330*/  ISETP.GT.U32.AND P0, PT, R8, R5, PT ;  /* 0x000000050800720c */ /* 0x020fe20003f04070 */
[----:B------:R-:W-:-:S12]  /*0340*/  BRA `(.L_x_52) ;  /* 0x0000000000147947 */ /* 0x000fd80003800000 */
.L_x_260:
[----:B-----5:R-:W-:Y:S02]  /*0350*/  PRMT R2, R5, 0x9910, RZ ;  /* 0x0000991005027816 */ /* 0x020fe400000000ff */
[----:B------:R-:W-:-:S04]  /*0360*/  PRMT R3, R8, 0x9910, RZ ;  /* 0x0000991008037816 */ /* 0x000fc800000000ff */
[----:B------:R-:W-:Y:S01]  /*0370*/  ISETP.EQ.AND P0, PT, R3, R2, PT ;  /* 0x000000020300720c */ /* 0x000fe20003f02270 */
[----:B------:R-:W-:-:S12]  /*0380*/  BRA `(.L_x_52) ;  /* 0x0000000000047947 */ /* 0x000fd80003800000 */
.L_x_261:
[----:B-----5:R-:W-:-:S13]  /*0390*/  ISETP.GE.U32.AND P0, PT, R8, R5, PT ;  /* 0x000000050800720c */ /* 0x020fda0003f06070 */
.L_x_52:
[----:B------:R-:W0:Y:S01]  /*03a0*/  LDCU.64 UR6, c[0x0][0x3a0] ;  /* 0x00007400ff0677ac */ /* 0x000e220008000a00 */
[----:B------:R-:W-:Y:S02]  /*03b0*/  SHF.R.S32.HI R4, RZ, 0x1f, R7 ;  /* 0x0000001fff047819 */ /* 0x000fe40000011407 */
[----:B-----5:R-:W-:Y:S02]  /*03c0*/  SEL R5, RZ, 0xffffffff, !P0 ;  /* 0xffffffffff057807 */ /* 0x020fe40004000000 */
[----:B0-----:R-:W-:-:S04]  /*03d0*/  IADD3 R2, P1, P2, R7, UR6, R0 ;  /* 0x0000000607027c10 */ /* 0x001fc8000fa3e000 */
[----:B------:R-:W-:-:S05]  /*03e0*/  IADD3.X R3, PT, PT, R4, UR7, R9, P1, P2 ;  /* 0x0000000704037c10 */ /* 0x000fca0008fe4409 */
[----:B------:R-:W-:Y:S01]  /*03f0*/  STG.E.U8 desc[UR4][R2.64], R5 ;  /* 0x0000000502007986 */ /* 0x000fe2000c101104 */
[----:B------:R-:W-:Y:S05]  /*0400*/  EXIT ;  /* 0x000000000000794d */ /* 0x000fea0003800000 */
.L_x_53:
        /* <DEDUP_REMOVED lines=15> */
.L_x_280:


//--------------------- .text._Z25nppiCompare_8u_C1R_kernelPKhiS0_iPhiii8NppCmpOp --------------------------
	.section	.text._Z25nppiCompare_8u_C1R_kernelPKhiS0_iPhiii8NppCmpOp,"ax",@progbits
	.align	128
        .global         _Z25nppiCompare_8u_C1R_kernelPKhiS0_iPhiii8NppCmpOp
        .type           _Z25nppiCompare_8u_C1R_kernelPKhiS0_iPhiii8NppCmpOp,@function
        .size           _Z25nppiCompare_8u_C1R_kernelPKhiS0_iPhiii8NppCmpOp,(.L_x_281 - _Z25nppiCompare_8u_C1R_kernelPKhiS0_iPhiii8NppCmpOp)
        .other          _Z25nppiCompare_8u_C1R_kernelPKhiS0_iPhiii8NppCmpOp,@"STO_CUDA_ENTRY STV_DEFAULT"
_Z25nppiCompare_8u_C1R_kernelPKhiS0_iPhiii8NppCmpOp:
.text._Z25nppiCompare_8u_C1R_kernelPKhiS0_iPhiii8NppCmpOp:
        /* <DEDUP_REMOVED lines=16> */
[----:B------:R-:W-:Y:S01]  /*0100*/  SHF.R.S32.HI R9, RZ, 0x1f, R0 ;  /* 0x0000001fff097819 */ /* 0x000fe20000011400 */
[----:B------:R-:W2:Y:S01]  /*0110*/  LDCU.64 UR8, c[0x0][0x380] ;  /* 0x00007000ff0877ac */ /* 0x000ea20008000a00 */
[----:B------:R-:W3:Y:S01]  /*0120*/  LDCU UR7, c[0x0][0x398] ;  /* 0x00007300ff0777ac */ /* 0x000ee20008000800 */
[----:B------:R-:W4:Y:S01]  /*0130*/  LDCU.64 UR10, c[0x0][0x390] ;  /* 0x00007200ff0a77ac */ /* 0x000f220008000a00 */
[----:B------:R-:W4:Y:S01]  /*0140*/  LDCU.64 UR4, c[0x0][0x358] ;  /* 0x00006b00ff0477ac */ /* 0x000f220008000a00 */
[----:B0-----:R-:W-:Y:S01]  /*0150*/  IMAD R3, R6, UR6, RZ ;  /* 0x0000000606037c24 */ /* 0x001fe2000f8e02ff */
[----:B------:R-:W0:Y:S04]  /*0160*/  LDCU UR6, c[0x0][0x3a8] ;  /* 0x00007500ff0677ac */ /* 0x000e280008000800 */
[----:B------:R-:W-:-:S02]  /*0170*/  SHF.R.S32.HI R7, RZ, 0x1f, R3 ;  /* 0x0000001fff077819 */ /* 0x000fc40000011403 */
[----:B--2---:R-:W-:Y:S01]  /*0180*/  IADD3 R2, P0, P1, R3, UR8, R0 ;  /* 0x0000000803027c10 */ /* 0x004fe2000f91e000 */
[----:B---3--:R-:W-:-:S03]  /*0190*/  IMAD R5, R6, UR7, RZ ;  /* 0x0000000706057c24 */ /* 0x008fc6000f8e02ff */
[----:B------:R-:W-:Y:S02]  /*01a0*/  IADD3.X R3, PT, PT, R7, UR9, R9, P0, P1 ;  /* 0x0000000907037c10 */ /* 0x000fe400087e2409 */
[----:B-1----:R-:W-:Y:S02]  /*01b0*/  ISETP.GT.AND P1, PT, R10, 0x1, PT ;  /* 0x000000010a00780c */ /* 0x002fe40003f24270 */
[----:B------:R-:W-:Y:S02]  /*01c0*/  SHF.R.S32.HI R8, RZ, 0x1f, R5 ;  /* 0x0000001fff087819 */ /* 0x000fe40000011405 */
[----:B----4-:R-:W-:-:S04]  /*01d0*/  IADD3 R4, P2, P3, R5, UR10, R0 ;  /* 0x0000000a05047c10 */ /* 0x010fc8000fb5e000 */
[----:B------:R-:W-:Y:S01]  /*01e0*/  IADD3.X R5, PT, PT, R8, UR11, R9, P2, P3 ;  /* 0x0000000b08057c10 */ /* 0x000fe200097e6409 */
[----:B0-----:R-:W-:Y:S01]  /*01f0*/  IMAD R7, R6, UR6, RZ ;  /* 0x0000000606077c24 */ /* 0x001fe2000f8e02ff */
[----:B------:R0:W5:Y:S01]  /*0200*/  LDG.E.U8 R8, desc[UR4][R2.64] ;  /* 0x0000000402087981 */ /* 0x000162000c1e1100 */
[----:B------:R-:W-:-:S03]  /*0210*/  PLOP3.LUT P0, PT, PT, PT, PT, 0x8, 0x80 ;  /* 0x000000000080781c */ /* 0x000fc60003f0e170 */
[----:B------:R0:W5:Y:S01]  /*0220*/  LDG.E.U8 R5, desc[UR4][R4.64] ;  /* 0x0000000404057981 */ /* 0x000162000c1e1100 */
[----:B------:R-:W-:Y:S09]  /*0230*/  @P1 BRA `(.L_x_54) ;  /* 0x0000000000241947 */ /* 0x000ff20003800000 */
[----:B0-----:R-:W-:-:S05]  /*0240*/  VIMNMX.U32 R2, PT, PT, R10, 0x2, PT ;  /* 0x000000020a027848 */ /* 0x001fca0003fe0000 */
[----:B------:R-:W-:-:S04]  /*0250*/  IMAD.SHL.U32 R4, R2, 0x4, RZ ;  /* 0x0000000402047824 */ /* 0x000fc800078e00ff */
[----:B------:R-:W0:Y:S02]  /*0260*/  LDC R2, c[0x2][R4] ;  /* 0x0080000004027b82 */ /* 0x000e240000000800 */
[----:B0-----:R-:W-:-:S04]  /*0270*/  SHF.R.S32.HI R3, RZ, 0x1f, R2 ;  /* 0x0000001fff037819 */ /* 0x001fc80000011402 */
.L_x_264:
[----:B------:R-:W-:Y:S05]  /*0280*/  BRX R2 -0x290                                  (*"BRANCH_TARGETS .L_x_265,.L_x_266,.L_x_55"*) ;  /* 0xfffffffc025c7949 */ /* 0x000fea000383ffff */
.L_x_266:
[----:B-----5:R-:W-:Y:S01]  /*0290*/  ISETP.LE.U32.AND P0, PT, R8, R5, PT ;  /* 0x000000050800720c */ /* 0x020fe20003f03070 */
[----:B------:R-:W-:-:S12]  /*02a0*/  BRA `(.L_x_55) ;  /* 0x0000000000347947 */ /* 0x000fd80003800000 */
.L_x_265:
[----:B-----5:R-:W-:Y:S01]  /*02b0*/  ISETP.LT.U32.AND P0, PT, R8, R5, PT ;  /* 0x000000050800720c */ /* 0x020fe20003f01070 */
[----:B------:R-:W-:-:S12]  /*02c0*/  BRA `(.L_x_55) ;  /* 0x00000000002c7947 */ /* 0x000fd80003800000 */
.L_x_54:
[----:B0-----:R-:W-:-:S05]  /*02d0*/  IMAD.MOV.U32 R3, RZ, RZ, -0x2 ;  /* 0xfffffffeff037424 */ /* 0x001fca00078e00ff */
[----:B------:R-:W-:-:S05]  /*02e0*/  VIADDMNMX.U32 R2, R10, R3, 0x3, PT ;  /* 0x000000030a027446 */ /* 0x000fca0003800003 */
[----:B------:R-:W-:-:S04]  /*02f0*/  IMAD.SHL.U32 R4, R2, 0x4, RZ ;  /* 0x0000000402047824 */ /* 0x000fc800078e00ff */
[----:B------:R-:W0:Y:S02]  /*0300*/  LDC R2, c[0x2][R4+0xc] ;  /* 0x0080030004027b82 */ /* 0x000e240000000800 */
[----:B0-----:R-:W-:-:S04]  /*0310*/  SHF.R.S32.HI R3, RZ, 0x1f, R2 ;  /* 0x0000001fff037819 */ /* 0x001fc80000011402 */
.L_x_268:
[----:B------:R-:W-:Y:S05]  /*0320*/  BRX R2 -0x330                                  (*"BRANCH_TARGETS .L_x_269,.L_x_270,.L_x_271,.L_x_55"*) ;  /* 0xfffffffc02347949 */ /* 0x000fea000383ffff */
.L_x_271:
[----:B-----5:R-:W-:Y:S01]  /*0330*/  ISETP.GT.U32.AND P0, PT, R8, R5, PT ;  /* 0x000000050800720c */ /* 0x020fe20003f04070 */
[----:B------:R-:W-:-:S12]  /*0340*/  BRA `(.L_x_55) ;  /* 0x00000000000c7947 */ /* 0x000fd80003800000 */
.L_x_269:
[----:B-----5:R-:W-:Y:S01]  /*0350*/  ISETP.EQ.AND P0, PT, R8, R5, PT ;  /* 0x000000050800720c */ /* 0x020fe20003f02270 */
[----:B------:R-:W-:-:S12]  /*0360*/  BRA `(.L_x_55) ;  /* 0x0000000000047947 */ /* 0x000fd80003800000 */
.L_x_270:
[----:B-----5:R-:W-:-:S13]  /*0370*/  ISETP.GE.U32.AND P0, PT, R8, R5, PT ;  /* 0x000000050800720c */ /* 0x020fda0003f06070 */
.L_x_55:
[----:B------:R-:W0:Y:S01]  /*0380*/  LDCU.64 UR6, c[0x0][0x3a0] ;  /* 0x00007400ff0677ac */ /* 0x000e220008000a00 */
[----:B------:R-:W-:Y:S02]  /*0390*/  SHF.R.S32.HI R4, RZ, 0x1f, R7 ;  /* 0x0000001fff047819 */ /* 0x000fe40000011407 */
[----:B-----5:R-:W-:Y:S02]  /*03a0*/  SEL R5, RZ, 0xffffffff, !P0 ;  /* 0xffffffffff057807 */ /* 0x020fe40004000000 */
[----:B0-----:R-:W-:-:S04]  /*03b0*/  IADD3 R2, P1, P2, R7, UR6, R0 ;  /* 0x0000000607027c10 */ /* 0x001fc8000fa3e000 */
[----:B------:R-:W-:-:S05]  /*03c0*/  IADD3.X R3, PT, PT, R4, UR7, R9, P1, P2 ;  /* 0x0000000704037c10 */ /* 0x000fca0008fe4409 */
[----:B------:R-:W-:Y:S01]  /*03d0*/  STG.E.U8 desc[UR4][R2.64], R5 ;  /* 0x0000000502007986 */ /* 0x000fe2000c101104 */
[----:B------:R-:W-:Y:S05]  /*03e0*/  EXIT ;  /* 0x000000000000794d */ /* 0x000fea0003800000 */
.L_x_56:
        /* <DEDUP_REMOVED lines=9> */
.L_x_281:


//--------------------- .nv.shared.reserved.0     --------------------------
	.section	.nv.shared.reserved.0,"aw",@nobits
	.weak		__nv_reservedSMEM_offset_0_alias
	.size		__nv_reservedSMEM_offset_0_alias, 0, 64
	.other		__nv_reservedSMEM_offset_0_alias,@"STO_CUDA_RESERVED_SHARED STV_DEFAULT"
__nv_reservedSMEM_offset_0_alias:
	.zero		0
	.zero		64


//--------------------- .nv.constant0._Z26nppiCompare_32f_C4R_kernelPKfiS0_iPhiii8NppCmpOp --------------------------
	.section	.nv.constant0._Z26nppiCompare_32f_C4R_kernelPKfiS0_iPhiii8NppCmpOp,"a",@progbits
	.sectionflags	@""
	.align	4
.nv.constant0._Z26nppiCompare_32f_C4R_kernelPKfiS0_iPhiii8NppCmpOp:
	.zero		952


//--------------------- .nv.constant0._Z26nppiCompare_16u_C4R_kernelPKtiS0_iPhiii8NppCmpOp --------------------------
	.section	.nv.constant0._Z26nppiCompare_16u_C4R_kernelPKtiS0_iPhiii8NppCmpOp,"a",@progbits
	.sectionflags	@""
	.align	4
.nv.constant0._Z26nppiCompare_16u_C4R_kernelPKtiS0_iPhiii8NppCmpOp:
	.zero		952


//--------------------- .nv.constant0._Z25nppiCompare_8u_C4R_kernelPKhiS0_iPhiii8NppCmpOp --------------------------
	.section	.nv.constant0._Z25nppiCompare_8u_C4R_kernelPKhiS0_iPhiii8NppCmpOp,"a",@progbits
	.sectionflags	@""
	.align	4
.nv.constant0._Z25nppiCompare_8u_C4R_kernelPKhiS0_iPhiii8NppCmpOp:
	.zero		952


//--------------------- .nv.constant0._Z26nppiCompare_32f_C3R_kernelPKfiS0_iPhiii8NppCmpOp --------------------------
	.section	.nv.constant0._Z26nppiCompare_32f_C3R_kernelPKfiS0_iPhiii8NppCmpOp,"a",@progbits
	.sectionflags	@""
	.align	4
.nv.constant0._Z26nppiCompare_32f_C3R_kernelPKfiS0_iPhiii8NppCmpOp:
	.zero		952


//--------------------- .nv.constant0._Z26nppiCompare_16u_C3R_kernelPKtiS0_iPhiii8NppCmpOp --------------------------
	.section	.nv.constant0._Z26nppiCompare_16u_C3R_kernelPKtiS0_iPhiii8NppCmpOp,"a",@progbits
	.sectionflags	@""
	.align	4
.nv.constant0._Z26nppiCompare_16u_C3R_kernelPKtiS0_iPhiii8NppCmpOp:
	.zero		952


//--------------------- .nv.constant0._Z25nppiCompare_8u_C3R_kernelPKhiS0_iPhiii8NppCmpOp --------------------------
	.section	.nv.constant0._Z25nppiCompare_8u_C3R_kernelPKhiS0_iPhiii8NppCmpOp,"a",@progbits
	.sectionflags	@""
	.align	4
.nv.constant0._Z25nppiCompare_8u_C3R_kernelPKhiS0_iPhiii8NppCmpOp:
	.zero		952


//--------------------- .nv.constant0._Z26nppiCompare_32f_C1R_kernelPKfiS0_iPhiii8NppCmpOp --------------------------
	.section	.nv.constant0._Z26nppiCompare_32f_C1R_kernelPKfiS0_iPhiii8NppCmpOp,"a",@progbits
	.sectionflags	@""
	.align	4
.nv.constant0._Z26nppiCompare_32f_C1R_kernelPKfiS0_iPhiii8NppCmpOp:
	.zero		952


//--------------------- .nv.constant0._Z26nppiCompare_16u_C1R_kernelPKtiS0_iPhiii8NppCmpOp --------------------------
	.section	.nv.constant0._Z26nppiCompare_16u_C1R_kernelPKtiS0_iPhiii8NppCmpOp,"a",@progbits
	.sectionflags	@""
	.align	4
.nv.constant0._Z26nppiCompare_16u_C1R_kernelPKtiS0_iPhiii8NppCmpOp:
	.zero		952


//--------------------- .nv.constant0._Z25nppiCompare_8u_C1R_kernelPKhiS0_iPhiii8NppCmpOp --------------------------
	.section	.nv.constant0._Z25nppiCompare_8u_C1R_kernelPKhiS0_iPhiii8NppCmpOp,"a",@progbits
	.sectionflags	@""
	.align	4
.nv.constant0._Z25nppiCompare_8u_C1R_kernelPKhiS0_iPhiii8NppCmpOp:
	.zero		952


//--------------------- SYMBOLS --------------------------

	.type		.nv.reservedSmem.offset0,@object
	.size		.nv.reservedSmem.offset0,0x4
